	.target	sm_90a

	.elftype	@"ET_EXEC"


//--------------------- .note.nv.tkinfo           --------------------------
	.section	.note.nv.tkinfo,"",@"SHT_NOTE"
	.sectionflags	@"SHF_NOTE_NV_TKINFO"
	.tkinfo
        /*0018*/ 	.word	0x00000002
        /*0030*/ 	.string	""
        /*0030*/ 	.string	"ptxas"
        /*0030*/ 	.string	"Cuda compilation tools, release 13.0, V13.0.88"
        /*0030*/ 	.string	"Build cuda_13.0.r13.0/compiler.36424714_0"
        /*0030*/ 	.string	"-arch sm_90a -m 64 "



//--------------------- .note.nv.cuinfo           --------------------------
	.section	.note.nv.cuinfo,"",@"SHT_NOTE"
	.sectionflags	@"SHF_NOTE_NV_CUINFO"
        /*0018*/ 	.short	0x0002
        /*001a*/ 	.short	0x005a
        /*001c*/ 	.short	0x0082
	.zero		2


//--------------------- .nv.info                  --------------------------
	.section	.nv.info,"",@"SHT_CUDA_INFO"
	.align	4


	//----- nvinfo : EIATTR_REGCOUNT
	.align		4
        /*0000*/ 	.byte	0x04, 0x2f
        /*0002*/ 	.short	(.L_12 - .L_11)
	.align		4
.L_11:
        /*0004*/ 	.word	index@(_ZN7cutlass13device_kernelINS_4gemm6kernel13GemmUniversalIN4cute5tupleIJiiiiEEENS1_10collective13CollectiveMmaINS1_37MainloopSm90TmaGmmaWarpSpecializedFP8ILi5ENS5_IJNS4_1CILi2EEENSA_ILi1EEESC_EEENS1_35KernelTmaWarpSpecializedCooperativeEEENS5_IJNSA_ILi256EEESG_NSA_ILi64EEEEEENS_12float_e5m2_tENS5_IJlSC_lEEESJ_SK_NS4_8TiledMMAINS4_8MMA_AtomIJNS4_4SM904GMMA31MMA_64x256x32_F32E5M2E5M2_SS_TNILNSO_7ScaleInE1ELSQ_1EEEEEENS4_6LayoutISD_NS5_IJSC_NSA_ILi0EEESU_EEEEENS5_IJNS4_10UnderscoreESX_SX_EEEEENS4_13SM90_TMA_LOADENS4_14ComposedLayoutINS4_7SwizzleILi2ELi4ELi3EEENS4_18smem_ptr_flag_bitsILi8EEENST_INS5_IJNSA_ILi8EEESH_EEENS5_IJSH_SC_EEEEEEEvNS4_8identityENS4_23SM90_TMA_LOAD_MULTICASTES1A_vS1B_EENS_8epilogue10collective6detail29Sm90TmaWarpSpecializedAdapterINS1F_15DefaultEpilogueISJ_SK_SK_NS1E_6thread17LinearCombinationISJ_Li1EffLNS1J_9ScaleType4KindE0ELNS_15FloatRoundStyleE2ESJ_EENS1_15EpilogueDefaultEEEEEvvEEEEvNT_6ParamsE)
        /*0008*/ 	.word	0x000000a8


	//----- nvinfo : EIATTR_FRAME_SIZE
	.align		4
.L_12:
        /*000c*/ 	.byte	0x04, 0x11
        /*000e*/ 	.short	(.L_14 - .L_13)
	.align		4
.L_13:
        /*0010*/ 	.word	index@(_ZN7cutlass13device_kernelINS_4gemm6kernel13GemmUniversalIN4cute5tupleIJiiiiEEENS1_10collective13CollectiveMmaINS1_37MainloopSm90TmaGmmaWarpSpecializedFP8ILi5ENS5_IJNS4_1CILi2EEENSA_ILi1EEESC_EEENS1_35KernelTmaWarpSpecializedCooperativeEEENS5_IJNSA_ILi256EEESG_NSA_ILi64EEEEEENS_12float_e5m2_tENS5_IJlSC_lEEESJ_SK_NS4_8TiledMMAINS4_8MMA_AtomIJNS4_4SM904GMMA31MMA_64x256x32_F32E5M2E5M2_SS_TNILNSO_7ScaleInE1ELSQ_1EEEEEENS4_6LayoutISD_NS5_IJSC_NSA_ILi0EEESU_EEEEENS5_IJNS4_10UnderscoreESX_SX_EEEEENS4_13SM90_TMA_LOADENS4_14ComposedLayoutINS4_7SwizzleILi2ELi4ELi3EEENS4_18smem_ptr_flag_bitsILi8EEENST_INS5_IJNSA_ILi8EEESH_EEENS5_IJSH_SC_EEEEEEEvNS4_8identityENS4_23SM90_TMA_LOAD_MULTICASTES1A_vS1B_EENS_8epilogue10collective6detail29Sm90TmaWarpSpecializedAdapterINS1F_15DefaultEpilogueISJ_SK_SK_NS1E_6thread17LinearCombinationISJ_Li1EffLNS1J_9ScaleType4KindE0ELNS_15FloatRoundStyleE2ESJ_EENS1_15EpilogueDefaultEEEEEvvEEEEvNT_6ParamsE)
        /*0014*/ 	.word	0x00000878


	//----- nvinfo : EIATTR_MIN_STACK_SIZE
	.align		4
.L_14:
        /*0018*/ 	.byte	0x04, 0x12
        /*001a*/ 	.short	(.L_16 - .L_15)
	.align		4
.L_15:
        /*001c*/ 	.word	index@(_ZN7cutlass13device_kernelINS_4gemm6kernel13GemmUniversalIN4cute5tupleIJiiiiEEENS1_10collective13CollectiveMmaINS1_37MainloopSm90TmaGmmaWarpSpecializedFP8ILi5ENS5_IJNS4_1CILi2EEENSA_ILi1EEESC_EEENS1_35KernelTmaWarpSpecializedCooperativeEEENS5_IJNSA_ILi256EEESG_NSA_ILi64EEEEEENS_12float_e5m2_tENS5_IJlSC_lEEESJ_SK_NS4_8TiledMMAINS4_8MMA_AtomIJNS4_4SM904GMMA31MMA_64x256x32_F32E5M2E5M2_SS_TNILNSO_7ScaleInE1ELSQ_1EEEEEENS4_6LayoutISD_NS5_IJSC_NSA_ILi0EEESU_EEEEENS5_IJNS4_10UnderscoreESX_SX_EEEEENS4_13SM90_TMA_LOADENS4_14ComposedLayoutINS4_7SwizzleILi2ELi4ELi3EEENS4_18smem_ptr_flag_bitsILi8EEENST_INS5_IJNSA_ILi8EEESH_EEENS5_IJSH_SC_EEEEEEEvNS4_8identityENS4_23SM90_TMA_LOAD_MULTICASTES1A_vS1B_EENS_8epilogue10collective6detail29Sm90TmaWarpSpecializedAdapterINS1F_15DefaultEpilogueISJ_SK_SK_NS1E_6thread17LinearCombinationISJ_Li1EffLNS1J_9ScaleType4KindE0ELNS_15FloatRoundStyleE2ESJ_EENS1_15EpilogueDefaultEEEEEvvEEEEvNT_6ParamsE)
        /*0020*/ 	.word	0x00000878
.L_16:


//--------------------- .nv.compat                --------------------------
	.section	.nv.compat,"",@"SHT_CUDA_COMPAT_INFO"
	.align	4
        /*0000*/ 	.byte	0x02, 0x09, 0x01, 0x00, 0x02, 0x02, 0x04, 0x00, 0x02, 0x05, 0x05, 0x00, 0x03, 0x07, 0x01, 0x01
        /*0010*/ 	.byte	0x02, 0x03, 0x01, 0x00, 0x02, 0x06, 0x01, 0x00, 0x04, 0x0b, 0x08, 0x00, 0x00, 0x00, 0x00, 0x00
        /*0020*/ 	.byte	0x00, 0x00, 0x00, 0x00


//--------------------- .nv.info._ZN7cutlass13device_kernelINS_4gemm6kernel13GemmUniversalIN4cute5tupleIJiiiiEEENS1_10collective13CollectiveMmaINS1_37MainloopSm90TmaGmmaWarpSpecializedFP8ILi5ENS5_IJNS4_1CILi2EEENSA_ILi1EEESC_EEENS1_35KernelTmaWarpSpecializedCooperativeEEENS5_IJNSA_ILi256EEESG_NSA_ILi64EEEEEENS_12float_e5m2_tENS5_IJlSC_lEEESJ_SK_NS4_8TiledMMAINS4_8MMA_AtomIJNS4_4SM904GMMA31MMA_64x256x32_F32E5M2E5M2_SS_TNILNSO_7ScaleInE1ELSQ_1EEEEEENS4_6LayoutISD_NS5_IJSC_NSA_ILi0EEESU_EEEEENS5_IJNS4_10UnderscoreESX_SX_EEEEENS4_13SM90_TMA_LOADENS4_14ComposedLayoutINS4_7SwizzleILi2ELi4ELi3EEENS4_18smem_ptr_flag_bitsILi8EEENST_INS5_IJNSA_ILi8EEESH_EEENS5_IJSH_SC_EEEEEEEvNS4_8identityENS4_23SM90_TMA_LOAD_MULTICASTES1A_vS1B_EENS_8epilogue10collective6detail29Sm90TmaWarpSpecializedAdapterINS1F_15DefaultEpilogueISJ_SK_SK_NS1E_6thread17LinearCombinationISJ_Li1EffLNS1J_9ScaleType4KindE0ELNS_15FloatRoundStyleE2ESJ_EENS1_15EpilogueDefaultEEEEEvvEEEEvNT_6ParamsE --------------------------
	.section	.nv.info._ZN7cutlass13device_kernelINS_4gemm6kernel13GemmUniversalIN4cute5tupleIJiiiiEEENS1_10collective13CollectiveMmaINS1_37MainloopSm90TmaGmmaWarpSpecializedFP8ILi5ENS5_IJNS4_1CILi2EEENSA_ILi1EEESC_EEENS1_35KernelTmaWarpSpecializedCooperativeEEENS5_IJNSA_ILi256EEESG_NSA_ILi64EEEEEENS_12float_e5m2_tENS5_IJlSC_lEEESJ_SK_NS4_8TiledMMAINS4_8MMA_AtomIJNS4_4SM904GMMA31MMA_64x256x32_F32E5M2E5M2_SS_TNILNSO_7ScaleInE1ELSQ_1EEEEEENS4_6LayoutISD_NS5_IJSC_NSA_ILi0EEESU_EEEEENS5_IJNS4_10UnderscoreESX_SX_EEEEENS4_13SM90_TMA_LOADENS4_14ComposedLayoutINS4_7SwizzleILi2ELi4ELi3EEENS4_18smem_ptr_flag_bitsILi8EEENST_INS5_IJNSA_ILi8EEESH_EEENS5_IJSH_SC_EEEEEEEvNS4_8identityENS4_23SM90_TMA_LOAD_MULTICASTES1A_vS1B_EENS_8epilogue10collective6detail29Sm90TmaWarpSpecializedAdapterINS1F_15DefaultEpilogueISJ_SK_SK_NS1E_6thread17LinearCombinationISJ_Li1EffLNS1J_9ScaleType4KindE0ELNS_15FloatRoundStyleE2ESJ_EENS1_15EpilogueDefaultEEEEEvvEEEEvNT_6ParamsE,"",@"SHT_CUDA_INFO"
	.sectionflags	@""
	.align	4


	//----- nvinfo : EIATTR_CUDA_API_VERSION
	.align		4
        /*0000*/ 	.byte	0x04, 0x37
        /*0002*/ 	.short	(.L_18 - .L_17)
.L_17:
        /*0004*/ 	.word	0x00000082


	//----- nvinfo : EIATTR_KPARAM_INFO
	.align		4
.L_18:
        /*0008*/ 	.byte	0x04, 0x17
        /*000a*/ 	.short	(.L_20 - .L_19)
.L_19:
        /*000c*/ 	.word	0x00000000
        /*0010*/ 	.short	0x0000
        /*0012*/ 	.short	0x0070
        /*0014*/ 	.byte	0x00, 0xf0, 0x01, 0x10


	//----- nvinfo : EIATTR_SPARSE_MMA_MASK
	.align		4
.L_20:
        /*0018*/ 	.byte	0x03, 0x50
        /*001a*/ 	.short	0x0000


	//----- nvinfo : EIATTR_MAXREG_COUNT
	.align		4
        /*001c*/ 	.byte	0x03, 0x1b
        /*001e*/ 	.short	0x00a8


	//----- nvinfo : EIATTR_NUM_BARRIERS
	.align		4
        /*0020*/ 	.byte	0x02, 0x4c
        /*0022*/ 	.byte	0x01
	.zero		1


	//----- nvinfo : EIATTR_ANNOTATIONS
	.align		4
        /*0024*/ 	.byte	0x04, 0x55
        /*0026*/ 	.short	(.L_22 - .L_21)


	//   ....[0]....
.L_21:
        /*0028*/ 	.word	0x00000001
        /*002c*/ 	.byte	0x50, 0x07, 0x00, 0x00, 0x01, 0x00, 0x00, 0x00, 0x20, 0x08, 0x00, 0x00, 0x01, 0x00, 0x00, 0x00
        /* <DEDUP_REMOVED lines=1583> */
        /*632c*/ 	.byte	0x10, 0x55, 0x02, 0x00


	//----- nvinfo : EIATTR_MERCURY_ISA_VERSION
	.align		4
.L_22:
        /*6330*/ 	.byte	0x03, 0x5f
        /*6332*/ 	.short	0x0101


	//----- nvinfo : EIATTR_INT_WARP_WIDE_INSTR_OFFSETS
	.align		4
        /*6334*/ 	.byte	0x04, 0x31
        /*6336*/ 	.short	(.L_24 - .L_23)


	//   ....[0]....
.L_23:
        /*6338*/ 	.word	0x00000570


	//   ....[1]....
        /*633c*/ 	.word	0x00000590


	//   ....[2]....
        /*6340*/ 	.word	0x000006f0


	//----- nvinfo : EIATTR_COOP_GROUP_MASK_REGIDS
	.align		4
.L_24:
        /*6344*/ 	.byte	0x04, 0x29
        /*6346*/ 	.short	(.L_26 - .L_25)


	//   ....[0]....
.L_25:
        /*6348*/ 	.word	0xffffffff


	//   ....[1]....
        /*634c*/ 	.word	0xffffffff


	//   ....[2]....
        /*6350*/ 	.word	0xffffffff


	//   ....[3]....
        /*6354*/ 	.word	0xffffffff


	//   ....[4]....
        /*6358*/ 	.word	0xffffffff


	//   ....[5]....
        /*635c*/ 	.word	0xffffffff


	//----- nvinfo : EIATTR_COOP_GROUP_INSTR_OFFSETS
	.align		4
.L_26:
        /*6360*/ 	.byte	0x04, 0x28
        /*6362*/ 	.short	(.L_28 - .L_27)


	//   ....[0]....
.L_27:
        /*6364*/ 	.word	0x00000070


	//   ....[1]....
        /*6368*/ 	.word	0x00000080


	//   ....[2]....
        /*636c*/ 	.word	0x000001a0


	//   ....[3]....
        /*6370*/ 	.word	0x000003e0


	//   ....[4]....
        /*6374*/ 	.word	0x00000860


	//   ....[5]....
        /*6378*/ 	.word	0x000029b0


	//----- nvinfo : EIATTR_REG_RECONFIG
	.align		4
.L_28:
        /*637c*/ 	.byte	0x01, 0x54
	.zero		2


	//----- nvinfo : EIATTR_MBARRIER_INSTR_OFFSETS
	.align		4
        /*6380*/ 	.byte	0x04, 0x39
        /*6382*/ 	.short	(.L_30 - .L_29)


	//   ....[0]....
.L_29:
        /*6384*/ 	.word	0x00000320
        /*6388*/ 	.word	0x000000ff
        /*638c*/ 	.word	0x00000000
        /*6390*/ 	.short	0x0100
        /*6392*/ 	.byte	0x09
	.zero		1


	//   ....[1]....
        /*6394*/ 	.word	0x00000330
        /*6398*/ 	.word	0x000000ff
        /*639c*/ 	.word	0x00000028
        /*63a0*/ 	.short	0x0100
        /*63a2*/ 	.byte	0x09
	.zero		1


	//   ....[2]....
        /*63a4*/ 	.word	0x00000340
        /*63a8*/ 	.word	0x000000ff
        /*63ac*/ 	.word	0x00000008
        /*63b0*/ 	.short	0x0100
        /*63b2*/ 	.byte	0x09
	.zero		1


	//   ....[3]....
        /*63b4*/ 	.word	0x00000350
        /*63b8*/ 	.word	0x000000ff
        /*63bc*/ 	.word	0x00000030
        /*63c0*/ 	.short	0x0100
        /*63c2*/ 	.byte	0x09
	.zero		1


	//   ....[4]....
        /*63c4*/ 	.word	0x00000360
        /*63c8*/ 	.word	0x000000ff
        /*63cc*/ 	.word	0x00000010
        /*63d0*/ 	.short	0x0100
        /*63d2*/ 	.byte	0x09
	.zero		1


	//   ....[5]....
        /*63d4*/ 	.word	0x00000370
        /*63d8*/ 	.word	0x000000ff
        /*63dc*/ 	.word	0x00000038
        /*63e0*/ 	.short	0x0100
        /*63e2*/ 	.byte	0x09
	.zero		1


	//   ....[6]....
        /*63e4*/ 	.word	0x00000380
        /*63e8*/ 	.word	0x000000ff
        /*63ec*/ 	.word	0x00000018
        /*63f0*/ 	.short	0x0100
        /*63f2*/ 	.byte	0x09
	.zero		1


	//   ....[7]....
        /*63f4*/ 	.word	0x00000390
        /*63f8*/ 	.word	0x000000ff
        /*63fc*/ 	.word	0x00000040
        /*6400*/ 	.short	0x0100
        /*6402*/ 	.byte	0x09
	.zero		1


	//   ....[8]....
        /*6404*/ 	.word	0x000003a0
        /*6408*/ 	.word	0x000000ff
        /*640c*/ 	.word	0x00000020
        /*6410*/ 	.short	0x0100
        /*6412*/ 	.byte	0x09
	.zero		1


	//   ....[9]....
        /*6414*/ 	.word	0x000003b0
        /*6418*/ 	.word	0x000000ff
        /*641c*/ 	.word	0x00000048
        /*6420*/ 	.short	0x0100
        /*6422*/ 	.byte	0x09
	.zero		1


	//   ....[10]....
        /*6424*/ 	.word	0x00000780
        /*6428*/ 	.word	0x000000ff
        /*642c*/ 	.word	0x00000060
        /*6430*/ 	.short	0x0100
        /*6432*/ 	.byte	0x06
	.zero		1


	//   ....[11]....
        /*6434*/ 	.word	0x00000800
        /*6438*/ 	.word	0x000000ff
        /*643c*/ 	.word	0x00000068
        /*6440*/ 	.short	0x0100
        /*6442*/ 	.byte	0x06
	.zero		1


	//   ....[12]....
        /*6444*/ 	.word	0x00002db0
        /*6448*/ 	.word	0x000000ff
        /*644c*/ 	.word	0x00000000
        /*6450*/ 	.short	0x010a
        /*6452*/ 	.byte	0x06
	.zero		1


	//   ....[13]....
        /*6454*/ 	.word	0x00002df0
        /*6458*/ 	.word	0x000000ff
        /*645c*/ 	.word	0x00000000
        /*6460*/ 	.short	0x010a
        /*6462*/ 	.byte	0x06
	.zero		1


	//   ....[14]....
        /*6464*/ 	.word	0x00007160
        /*6468*/ 	.word	0x000000ff
        /*646c*/ 	.word	0x00000000
        /*6470*/ 	.short	0x010a
        /*6472*/ 	.byte	0x10
	.zero		1


	//   ....[15]....
        /*6474*/ 	.word	0x000071a0
        /*6478*/ 	.word	0x000000ff
        /*647c*/ 	.word	0x00000000
        /*6480*/ 	.short	0x010a
        /*6482*/ 	.byte	0x10
	.zero		1


	//   ....[16]....
        /*6484*/ 	.word	0x0000d130
        /*6488*/ 	.word	0x00000002
        /*648c*/ 	.word	0x00000000
        /*6490*/ 	.short	0x0101
        /*6492*/ 	.byte	0x3f
	.zero		1


	//   ....[17]....
        /*6494*/ 	.word	0x00010c20
        /*6498*/ 	.word	0x00000000
        /*649c*/ 	.word	0x00000000
        /*64a0*/ 	.short	0x0101
        /*64a2*/ 	.byte	0x3f
	.zero		1


	//   ....[18]....
        /*64a4*/ 	.word	0x000246b0
        /*64a8*/ 	.word	0x0000000c
        /*64ac*/ 	.word	0x00000028
        /*64b0*/ 	.short	0x010a
        /*64b2*/ 	.byte	0x3f
	.zero		1


	//   ....[19]....
        /*64b4*/ 	.word	0x00024a10
        /*64b8*/ 	.word	0x00000002
        /*64bc*/ 	.word	0x00000068
        /*64c0*/ 	.short	0x0101
        /*64c2*/ 	.byte	0x3f
	.zero		1


	//   ....[20]....
        /*64c4*/ 	.word	0x000251c0
        /*64c8*/ 	.word	0x00000003
        /*64cc*/ 	.word	0x00000000
        /*64d0*/ 	.short	0x010a
        /*64d2*/ 	.byte	0x3f
	.zero		1


	//   ....[21]....
        /*64d4*/ 	.word	0x00025250
        /*64d8*/ 	.word	0x00000003
        /*64dc*/ 	.word	0x00000000
        /*64e0*/ 	.short	0x010a
        /*64e2*/ 	.byte	0x3f
	.zero		1


	//   ....[22]....
        /*64e4*/ 	.word	0x000252e0
        /*64e8*/ 	.word	0x00000003
        /*64ec*/ 	.word	0x00000000
        /*64f0*/ 	.short	0x010a
        /*64f2*/ 	.byte	0x3f
	.zero		1


	//   ....[23]....
        /*64f4*/ 	.word	0x00025370
        /*64f8*/ 	.word	0x00000003
        /*64fc*/ 	.word	0x00000000
        /*6500*/ 	.short	0x010a
        /*6502*/ 	.byte	0x3f
	.zero		1


	//   ....[24]....
        /*6504*/ 	.word	0x00025400
        /*6508*/ 	.word	0x00000003
        /*650c*/ 	.word	0x00000000
        /*6510*/ 	.short	0x010a
        /*6512*/ 	.byte	0x3f
	.zero		1


	//   ....[25]....
        /*6514*/ 	.word	0x00025470
        /*6518*/ 	.word	0x00000003
        /*651c*/ 	.word	0x00000000
        /*6520*/ 	.short	0x010a
        /*6522*/ 	.byte	0x3f
	.zero		1


	//   ....[26]....
        /*6524*/ 	.word	0x000254e0
        /*6528*/ 	.word	0x00000000
        /*652c*/ 	.word	0x00000000
        /*6530*/ 	.short	0x010a
        /*6532*/ 	.byte	0x3f
	.zero		1


	//   ....[27]....
        /*6534*/ 	.word	0x000255c0
        /*6538*/ 	.word	0x0000000c
        /*653c*/ 	.word	0x00000028
        /*6540*/ 	.short	0x010a
        /*6542*/ 	.byte	0x3f
	.zero		1


	//   ....[28]....
        /*6544*/ 	.word	0x00025690
        /*6548*/ 	.word	0x00000003
        /*654c*/ 	.word	0x00000000
        /*6550*/ 	.short	0x010a
        /*6552*/ 	.byte	0x3f
	.zero		1


	//   ....[29]....
        /*6554*/ 	.word	0x000256e0
        /*6558*/ 	.word	0x00000003
        /*655c*/ 	.word	0x00000000
        /*6560*/ 	.short	0x010a
        /*6562*/ 	.byte	0x3f
	.zero		1


	//   ....[30]....
        /*6564*/ 	.word	0x00025730
        /*6568*/ 	.word	0x00000003
        /*656c*/ 	.word	0x00000000
        /*6570*/ 	.short	0x010a
        /*6572*/ 	.byte	0x3f
	.zero		1


	//   ....[31]....
        /*6574*/ 	.word	0x00025780
        /*6578*/ 	.word	0x00000003
        /*657c*/ 	.word	0x00000000
        /*6580*/ 	.short	0x010a
        /*6582*/ 	.byte	0x3f
	.zero		1


	//----- nvinfo : EIATTR_NUM_MBARRIERS
	.align		4
.L_30:
        /*6584*/ 	.byte	0x03, 0x38
        /*6586*/ 	.short	0x000c


	//----- nvinfo : EIATTR_EXIT_INSTR_OFFSETS
	.align		4
        /*6588*/ 	.byte	0x04, 0x1c
        /*658a*/ 	.short	(.L_32 - .L_31)


	//   ....[0]....
.L_31:
        /*658c*/ 	.word	0x000009f0


	//   ....[1]....
        /*6590*/ 	.word	0x00001290


	//   ....[2]....
        /*6594*/ 	.word	0x00023d90


	//   ....[3]....
        /*6598*/ 	.word	0x00024330


	//   ....[4]....
        /*659c*/ 	.word	0x00025450


	//----- nvinfo : EIATTR_MAX_THREADS
	.align		4
.L_32:
        /*65a0*/ 	.byte	0x04, 0x05
        /*65a2*/ 	.short	(.L_34 - .L_33)
.L_33:
        /*65a4*/ 	.word	0x00000180
        /*65a8*/ 	.word	0x00000001
        /*65ac*/ 	.word	0x00000001


	//----- nvinfo : EIATTR_CRS_STACK_SIZE
	.align		4
.L_34:
        /*65b0*/ 	.byte	0x04, 0x1e
        /*65b2*/ 	.short	(.L_36 - .L_35)
.L_35:
        /*65b4*/ 	.word	0x00000000


	//----- nvinfo : EIATTR_CBANK_PARAM_SIZE
	.align		4
.L_36:
        /*65b8*/ 	.byte	0x03, 0x19
        /*65ba*/ 	.short	0x0470


	//----- nvinfo : EIATTR_PARAM_CBANK
	.align		4
        /*65bc*/ 	.byte	0x04, 0x0a
        /*65be*/ 	.short	(.L_38 - .L_37)
	.align		4
.L_37:
        /*65c0*/ 	.word	index@(.nv.constant0._ZN7cutlass13device_kernelINS_4gemm6kernel13GemmUniversalIN4cute5tupleIJiiiiEEENS1_10collective13CollectiveMmaINS1_37MainloopSm90TmaGmmaWarpSpecializedFP8ILi5ENS5_IJNS4_1CILi2EEENSA_ILi1EEESC_EEENS1_35KernelTmaWarpSpecializedCooperativeEEENS5_IJNSA_ILi256EEESG_NSA_ILi64EEEEEENS_12float_e5m2_tENS5_IJlSC_lEEESJ_SK_NS4_8TiledMMAINS4_8MMA_AtomIJNS4_4SM904GMMA31MMA_64x256x32_F32E5M2E5M2_SS_TNILNSO_7ScaleInE1ELSQ_1EEEEEENS4_6LayoutISD_NS5_IJSC_NSA_ILi0EEESU_EEEEENS5_IJNS4_10UnderscoreESX_SX_EEEEENS4_13SM90_TMA_LOADENS4_14ComposedLayoutINS4_7SwizzleILi2ELi4ELi3EEENS4_18smem_ptr_flag_bitsILi8EEENST_INS5_IJNSA_ILi8EEESH_EEENS5_IJSH_SC_EEEEEEEvNS4_8identityENS4_23SM90_TMA_LOAD_MULTICASTES1A_vS1B_EENS_8epilogue10collective6detail29Sm90TmaWarpSpecializedAdapterINS1F_15DefaultEpilogueISJ_SK_SK_NS1E_6thread17LinearCombinationISJ_Li1EffLNS1J_9ScaleType4KindE0ELNS_15FloatRoundStyleE2ESJ_EENS1_15EpilogueDefaultEEEEEvvEEEEvNT_6ParamsE)
        /*65c4*/ 	.short	0x0210
        /*65c6*/ 	.short	0x0470


	//----- nvinfo : EIATTR_SW_WAR
	.align		4
.L_38:
        /*65c8*/ 	.byte	0x04, 0x36
        /*65ca*/ 	.short	(.L_40 - .L_39)
.L_39:
        /*65cc*/ 	.word	0x00000008
.L_40:


//--------------------- .nv.callgraph             --------------------------
	.section	.nv.callgraph,"",@"SHT_CUDA_CALLGRAPH"
	.align	4
	.sectionentsize	8
	.align		4
        /*0000*/ 	.word	0x00000000
	.align		4
        /*0004*/ 	.word	0xffffffff
	.align		4
        /*0008*/ 	.word	0x00000000
	.align		4
        /*000c*/ 	.word	0xfffffffe
	.align		4
        /*0010*/ 	.word	0x00000000
	.align		4
        /*0014*/ 	.word	0xfffffffd
	.align		4
        /*0018*/ 	.word	0x00000000
	.align		4
        /*001c*/ 	.word	0xfffffffc


//--------------------- .nv.constant4             --------------------------
	.section	.nv.constant4,"a",@progbits
	.align	8
	.align		8
.nv.constant4:
        /*0000*/ 	.dword	_ZN39_INTERNAL_10d296f9_4_k_cu_14b75ba0_57954cuda3std3__45__cpo5beginE
	.align		8
        /*0008*/ 	.dword	_ZN39_INTERNAL_10d296f9_4_k_cu_14b75ba0_57954cuda3std3__45__cpo3endE
	.align		8
        /*0010*/ 	.dword	_ZN39_INTERNAL_10d296f9_4_k_cu_14b75ba0_57954cuda3std3__45__cpo6cbeginE
	.align		8
        /*0018*/ 	.dword	_ZN39_INTERNAL_10d296f9_4_k_cu_14b75ba0_57954cuda3std3__45__cpo4cendE
	.align		8
        /*0020*/ 	.dword	_ZN39_INTERNAL_10d296f9_4_k_cu_14b75ba0_57954cuda3std3__441_GLOBAL__N__10d296f9_4_k_cu_14b75ba0_57956ignoreE
	.align		8
        /*0028*/ 	.dword	_ZN39_INTERNAL_10d296f9_4_k_cu_14b75ba0_57954cuda3std3__419piecewise_constructE
	.align		8
        /*0030*/ 	.dword	_ZN39_INTERNAL_10d296f9_4_k_cu_14b75ba0_57954cuda3std3__48in_placeE
	.align		8
        /*0038*/ 	.dword	_ZN39_INTERNAL_10d296f9_4_k_cu_14b75ba0_57954cuda3std6ranges3__45__cpo4swapE
	.align		8
        /*0040*/ 	.dword	_ZN39_INTERNAL_10d296f9_4_k_cu_14b75ba0_57954cuda3std6ranges3__45__cpo9iter_moveE
	.align		8
        /*0048*/ 	.dword	_ZN39_INTERNAL_10d296f9_4_k_cu_14b75ba0_57954cute7productE
	.align		8
        /*0050*/ 	.dword	_ZN39_INTERNAL_10d296f9_4_k_cu_14b75ba0_57954cute1_E


//--------------------- .text._ZN7cutlass13device_kernelINS_4gemm6kernel13GemmUniversalIN4cute5tupleIJiiiiEEENS1_10collective13CollectiveMmaINS1_37MainloopSm90TmaGmmaWarpSpecializedFP8ILi5ENS5_IJNS4_1CILi2EEENSA_ILi1EEESC_EEENS1_35KernelTmaWarpSpecializedCooperativeEEENS5_IJNSA_ILi256EEESG_NSA_ILi64EEEEEENS_12float_e5m2_tENS5_IJlSC_lEEESJ_SK_NS4_8TiledMMAINS4_8MMA_AtomIJNS4_4SM904GMMA31MMA_64x256x32_F32E5M2E5M2_SS_TNILNSO_7ScaleInE1ELSQ_1EEEEEENS4_6LayoutISD_NS5_IJSC_NSA_ILi0EEESU_EEEEENS5_IJNS4_10UnderscoreESX_SX_EEEEENS4_13SM90_TMA_LOADENS4_14ComposedLayoutINS4_7SwizzleILi2ELi4ELi3EEENS4_18smem_ptr_flag_bitsILi8EEENST_INS5_IJNSA_ILi8EEESH_EEENS5_IJSH_SC_EEEEEEEvNS4_8identityENS4_23SM90_TMA_LOAD_MULTICASTES1A_vS1B_EENS_8epilogue10collective6detail29Sm90TmaWarpSpecializedAdapterINS1F_15DefaultEpilogueISJ_SK_SK_NS1E_6thread17LinearCombinationISJ_Li1EffLNS1J_9ScaleType4KindE0ELNS_15FloatRoundStyleE2ESJ_EENS1_15EpilogueDefaultEEEEEvvEEEEvNT_6ParamsE --------------------------
	.section	.text._ZN7cutlass13device_kernelINS_4gemm6kernel13GemmUniversalIN4cute5tupleIJiiiiEEENS1_10collective13CollectiveMmaINS1_37MainloopSm90TmaGmmaWarpSpecializedFP8ILi5ENS5_IJNS4_1CILi2EEENSA_ILi1EEESC_EEENS1_35KernelTmaWarpSpecializedCooperativeEEENS5_IJNSA_ILi256EEESG_NSA_ILi64EEEEEENS_12float_e5m2_tENS5_IJlSC_lEEESJ_SK_NS4_8TiledMMAINS4_8MMA_AtomIJNS4_4SM904GMMA31MMA_64x256x32_F32E5M2E5M2_SS_TNILNSO_7ScaleInE1ELSQ_1EEEEEENS4_6LayoutISD_NS5_IJSC_NSA_ILi0EEESU_EEEEENS5_IJNS4_10UnderscoreESX_SX_EEEEENS4_13SM90_TMA_LOADENS4_14ComposedLayoutINS4_7SwizzleILi2ELi4ELi3EEENS4_18smem_ptr_flag_bitsILi8EEENST_INS5_IJNSA_ILi8EEESH_EEENS5_IJSH_SC_EEEEEEEvNS4_8identityENS4_23SM90_TMA_LOAD_MULTICASTES1A_vS1B_EENS_8epilogue10collective6detail29Sm90TmaWarpSpecializedAdapterINS1F_15DefaultEpilogueISJ_SK_SK_NS1E_6thread17LinearCombinationISJ_Li1EffLNS1J_9ScaleType4KindE0ELNS_15FloatRoundStyleE2ESJ_EENS1_15EpilogueDefaultEEEEEvvEEEEvNT_6ParamsE,"ax",@progbits
	.align	128
.text._ZN7cutlass13device_kernelINS_4gemm6kernel13GemmUniversalIN4cute5tupleIJiiiiEEENS1_10collective13CollectiveMmaINS1_37MainloopSm90TmaGmmaWarpSpecializedFP8ILi5ENS5_IJNS4_1CILi2EEENSA_ILi1EEESC_EEENS1_35KernelTmaWarpSpecializedCooperativeEEENS5_IJNSA_ILi256EEESG_NSA_ILi64EEEEEENS_12float_e5m2_tENS5_IJlSC_lEEESJ_SK_NS4_8TiledMMAINS4_8MMA_AtomIJNS4_4SM904GMMA31MMA_64x256x32_F32E5M2E5M2_SS_TNILNSO_7ScaleInE1ELSQ_1EEEEEENS4_6LayoutISD_NS5_IJSC_NSA_ILi0EEESU_EEEEENS5_IJNS4_10UnderscoreESX_SX_EEEEENS4_13SM90_TMA_LOADENS4_14ComposedLayoutINS4_7SwizzleILi2ELi4ELi3EEENS4_18smem_ptr_flag_bitsILi8EEENST_INS5_IJNSA_ILi8EEESH_EEENS5_IJSH_SC_EEEEEEEvNS4_8identityENS4_23SM90_TMA_LOAD_MULTICASTES1A_vS1B_EENS_8epilogue10collective6detail29Sm90TmaWarpSpecializedAdapterINS1F_15DefaultEpilogueISJ_SK_SK_NS1E_6thread17LinearCombinationISJ_Li1EffLNS1J_9ScaleType4KindE0ELNS_15FloatRoundStyleE2ESJ_EENS1_15EpilogueDefaultEEEEEvvEEEEvNT_6ParamsE:
        .type           _ZN7cutlass13device_kernelINS_4gemm6kernel13GemmUniversalIN4cute5tupleIJiiiiEEENS1_10collective13CollectiveMmaINS1_37MainloopSm90TmaGmmaWarpSpecializedFP8ILi5ENS5_IJNS4_1CILi2EEENSA_ILi1EEESC_EEENS1_35KernelTmaWarpSpecializedCooperativeEEENS5_IJNSA_ILi256EEESG_NSA_ILi64EEEEEENS_12float_e5m2_tENS5_IJlSC_lEEESJ_SK_NS4_8TiledMMAINS4_8MMA_AtomIJNS4_4SM904GMMA31MMA_64x256x32_F32E5M2E5M2_SS_TNILNSO_7ScaleInE1ELSQ_1EEEEEENS4_6LayoutISD_NS5_IJSC_NSA_ILi0EEESU_EEEEENS5_IJNS4_10UnderscoreESX_SX_EEEEENS4_13SM90_TMA_LOADENS4_14ComposedLayoutINS4_7SwizzleILi2ELi4ELi3EEENS4_18smem_ptr_flag_bitsILi8EEENST_INS5_IJNSA_ILi8EEESH_EEENS5_IJSH_SC_EEEEEEEvNS4_8identityENS4_23SM90_TMA_LOAD_MULTICASTES1A_vS1B_EENS_8epilogue10collective6detail29Sm90TmaWarpSpecializedAdapterINS1F_15DefaultEpilogueISJ_SK_SK_NS1E_6thread17LinearCombinationISJ_Li1EffLNS1J_9ScaleType4KindE0ELNS_15FloatRoundStyleE2ESJ_EENS1_15EpilogueDefaultEEEEEvvEEEEvNT_6ParamsE,@function
        .size           _ZN7cutlass13device_kernelINS_4gemm6kernel13GemmUniversalIN4cute5tupleIJiiiiEEENS1_10collective13CollectiveMmaINS1_37MainloopSm90TmaGmmaWarpSpecializedFP8ILi5ENS5_IJNS4_1CILi2EEENSA_ILi1EEESC_EEENS1_35KernelTmaWarpSpecializedCooperativeEEENS5_IJNSA_ILi256EEESG_NSA_ILi64EEEEEENS_12float_e5m2_tENS5_IJlSC_lEEESJ_SK_NS4_8TiledMMAINS4_8MMA_AtomIJNS4_4SM904GMMA31MMA_64x256x32_F32E5M2E5M2_SS_TNILNSO_7ScaleInE1ELSQ_1EEEEEENS4_6LayoutISD_NS5_IJSC_NSA_ILi0EEESU_EEEEENS5_IJNS4_10UnderscoreESX_SX_EEEEENS4_13SM90_TMA_LOADENS4_14ComposedLayoutINS4_7SwizzleILi2ELi4ELi3EEENS4_18smem_ptr_flag_bitsILi8EEENST_INS5_IJNSA_ILi8EEESH_EEENS5_IJSH_SC_EEEEEEEvNS4_8identityENS4_23SM90_TMA_LOAD_MULTICASTES1A_vS1B_EENS_8epilogue10collective6detail29Sm90TmaWarpSpecializedAdapterINS1F_15DefaultEpilogueISJ_SK_SK_NS1E_6thread17LinearCombinationISJ_Li1EffLNS1J_9ScaleType4KindE0ELNS_15FloatRoundStyleE2ESJ_EENS1_15EpilogueDefaultEEEEEvvEEEEvNT_6ParamsE,(.L_x_592 - _ZN7cutlass13device_kernelINS_4gemm6kernel13GemmUniversalIN4cute5tupleIJiiiiEEENS1_10collective13CollectiveMmaINS1_37MainloopSm90TmaGmmaWarpSpecializedFP8ILi5ENS5_IJNS4_1CILi2EEENSA_ILi1EEESC_EEENS1_35KernelTmaWarpSpecializedCooperativeEEENS5_IJNSA_ILi256EEESG_NSA_ILi64EEEEEENS_12float_e5m2_tENS5_IJlSC_lEEESJ_SK_NS4_8TiledMMAINS4_8MMA_AtomIJNS4_4SM904GMMA31MMA_64x256x32_F32E5M2E5M2_SS_TNILNSO_7ScaleInE1ELSQ_1EEEEEENS4_6LayoutISD_NS5_IJSC_NSA_ILi0EEESU_EEEEENS5_IJNS4_10UnderscoreESX_SX_EEEEENS4_13SM90_TMA_LOADENS4_14ComposedLayoutINS4_7SwizzleILi2ELi4ELi3EEENS4_18smem_ptr_flag_bitsILi8EEENST_INS5_IJNSA_ILi8EEESH_EEENS5_IJSH_SC_EEEEEEEvNS4_8identityENS4_23SM90_TMA_LOAD_MULTICASTES1A_vS1B_EENS_8epilogue10collective6detail29Sm90TmaWarpSpecializedAdapterINS1F_15DefaultEpilogueISJ_SK_SK_NS1E_6thread17LinearCombinationISJ_Li1EffLNS1J_9ScaleType4KindE0ELNS_15FloatRoundStyleE2ESJ_EENS1_15EpilogueDefaultEEEEEvvEEEEvNT_6ParamsE)
        .other          _ZN7cutlass13device_kernelINS_4gemm6kernel13GemmUniversalIN4cute5tupleIJiiiiEEENS1_10collective13CollectiveMmaINS1_37MainloopSm90TmaGmmaWarpSpecializedFP8ILi5ENS5_IJNS4_1CILi2EEENSA_ILi1EEESC_EEENS1_35KernelTmaWarpSpecializedCooperativeEEENS5_IJNSA_ILi256EEESG_NSA_ILi64EEEEEENS_12float_e5m2_tENS5_IJlSC_lEEESJ_SK_NS4_8TiledMMAINS4_8MMA_AtomIJNS4_4SM904GMMA31MMA_64x256x32_F32E5M2E5M2_SS_TNILNSO_7ScaleInE1ELSQ_1EEEEEENS4_6LayoutISD_NS5_IJSC_NSA_ILi0EEESU_EEEEENS5_IJNS4_10UnderscoreESX_SX_EEEEENS4_13SM90_TMA_LOADENS4_14ComposedLayoutINS4_7SwizzleILi2ELi4ELi3EEENS4_18smem_ptr_flag_bitsILi8EEENST_INS5_IJNSA_ILi8EEESH_EEENS5_IJSH_SC_EEEEEEEvNS4_8identityENS4_23SM90_TMA_LOAD_MULTICASTES1A_vS1B_EENS_8epilogue10collective6detail29Sm90TmaWarpSpecializedAdapterINS1F_15DefaultEpilogueISJ_SK_SK_NS1E_6thread17LinearCombinationISJ_Li1EffLNS1J_9ScaleType4KindE0ELNS_15FloatRoundStyleE2ESJ_EENS1_15EpilogueDefaultEEEEEvvEEEEvNT_6ParamsE,@"STO_CUDA_ENTRY STV_DEFAULT"
_ZN7cutlass13device_kernelINS_4gemm6kernel13GemmUniversalIN4cute5tupleIJiiiiEEENS1_10collective13CollectiveMmaINS1_37MainloopSm90TmaGmmaWarpSpecializedFP8ILi5ENS5_IJNS4_1CILi2EEENSA_ILi1EEESC_EEENS1_35KernelTmaWarpSpecializedCooperativeEEENS5_IJNSA_ILi256EEESG_NSA_ILi64EEEEEENS_12float_e5m2_tENS5_IJlSC_lEEESJ_SK_NS4_8TiledMMAINS4_8MMA_AtomIJNS4_4SM904GMMA31MMA_64x256x32_F32E5M2E5M2_SS_TNILNSO_7ScaleInE1ELSQ_1EEEEEENS4_6LayoutISD_NS5_IJSC_NSA_ILi0EEESU_EEEEENS5_IJNS4_10UnderscoreESX_SX_EEEEENS4_13SM90_TMA_LOADENS4_14ComposedLayoutINS4_7SwizzleILi2ELi4ELi3EEENS4_18smem_ptr_flag_bitsILi8EEENST_INS5_IJNSA_ILi8EEESH_EEENS5_IJSH_SC_EEEEEEEvNS4_8identityENS4_23SM90_TMA_LOAD_MULTICASTES1A_vS1B_EENS_8epilogue10collective6detail29Sm90TmaWarpSpecializedAdapterINS1F_15DefaultEpilogueISJ_SK_SK_NS1E_6thread17LinearCombinationISJ_Li1EffLNS1J_9ScaleType4KindE0ELNS_15FloatRoundStyleE2ESJ_EENS1_15EpilogueDefaultEEEEEvvEEEEvNT_6ParamsE:
[----:B------:R-:W0:Y:S02]  /*0000*/  LDC R1, c[0x0][0x28] ;  /* 0x00000a00ff017b82 */ /* 0x000e240000000800 */
[----:B0-----:R-:W-:Y:S01]  /*0010*/  VIADD R1, R1, 0xfffff788 ;  /* 0xfffff78801017836 */ /* 0x001fe20000000000 */
[----:B------:R-:W0:Y:S01]  /*0020*/  S2R R4, SR_TID.X ;  /* 0x0000000000047919 */ /* 0x000e220000002100 */
[----:B------:R-:W-:Y:S01]  /*0030*/  ELECT P0, URZ, PT ;  /* 0x00000000003f782f */ /* 0x000fe20003800000 */
[----:B------:R-:W-:Y:S01]  /*0040*/  BSSY B0, `(.L_x_0) ;  /* 0x0000015000007945 */ /* 0x000fe20003800000 */
[--C-:B0-----:R-:W-:Y:S02]  /*0050*/  SHF.R.U32.HI R0, RZ, 0x5, R4.reuse ;  /* 0x00000005ff007819 */ /* 0x101fe40000011604 */
[----:B------:R-:W-:-:S03]  /*0060*/  SHF.R.U32.HI R2, RZ, 0x7, R4 ;  /* 0x00000007ff027819 */ /* 0x000fc60000011604 */
[----:B------:R-:W0:Y:S04]  /*0070*/  SHFL.IDX PT, R3, R0, RZ, 0x1f ;  /* 0x00001fff00037589 */ /* 0x000e2800000e0000 */
[----:B------:R-:W1:Y:S01]  /*0080*/  SHFL.IDX PT, R2, R2, RZ, 0x1f ;  /* 0x00001fff02027589 */ /* 0x000e6200000e0000 */
[----:B0-----:R-:W-:Y:S02]  /*0090*/  R2UR UR4, R3 ;  /* 0x00000000030472ca */ /* 0x001fe400000e0000 */
[----:B-1----:R-:W-:-:S11]  /*00a0*/  R2UR UR6, R2 ;  /* 0x00000000020672ca */ /* 0x002fd600000e0000 */
[----:B------:R-:W-:Y:S02]  /*00b0*/  USHF.R.S32.HI UR5, URZ, 0x1f, UR4 ;  /* 0x0000001f3f057899 */ /* 0x000fe40008011404 */
[----:B------:R-:W-:Y:S02]  /*00c0*/  ISETP.NE.OR P0, PT, RZ, UR4, !P0 ;  /* 0x00000004ff007c0c */ /* 0x000fe4000c705670 */
[----:B------:R-:W-:-:S04]  /*00d0*/  ULEA.HI UR5, UR5, UR4, URZ, 0x2 ;  /* 0x0000000405057291 */ /* 0x000fc8000f8f103f */
[----:B------:R-:W-:-:S04]  /*00e0*/  ULOP3.LUT UR5, UR5, 0xfffffffc, URZ, 0xc0, !UPT ;  /* 0xfffffffc05057892 */ /* 0x000fc8000f8ec03f */
[----:B------:R-:W-:-:S03]  /*00f0*/  UIADD3 UR8, UR4, -UR5, URZ ;  /* 0x8000000504087290 */ /* 0x000fc6000fffe03f */
[----:B------:R-:W-:Y:S09]  /*0100*/  @P0 BRA `(.L_x_1) ;  /* 0x0000000000200947 */ /* 0x000ff20003800000 */
[----:B------:R-:W-:Y:S02]  /*0110*/  ULDC.64 UR4, c[0x0][0x198] ;  /* 0x0000660000047ab9 */ /* 0x000fe40000000a00 */
[----:B------:R-:W-:Y:S02]  /*0120*/  UIADD3 UR10, UP0, UR4, 0xf0, URZ ;  /* 0x000000f0040a7890 */ /* 0x000fe4000ff1e03f */
[----:B------:R-:W-:Y:S02]  /*0130*/  UIADD3 UR4, UP1, UR4, 0x1f0, URZ ;  /* 0x000001f004047890 */ /* 0x000fe4000ff3e03f */
[----:B------:R-:W-:Y:S02]  /*0140*/  UIADD3.X UR11, URZ, UR5, URZ, UP0, !UPT ;  /* 0x000000053f0b7290 */ /* 0x000fe400087fe43f */
[----:B------:R-:W-:-:S07]  /*0150*/  UIADD3.X UR5, URZ, UR5, URZ, UP1, !UPT ;  /* 0x000000053f057290 */ /* 0x000fce0008ffe43f */
[----:B------:R0:W-:Y:S02]  /*0160*/  UTMACCTL.PF [UR10] ;  /* 0x000000000a0079b9 */ /* 0x0001e40008040000 */
[----:B------:R0:W-:Y:S02]  /*0170*/  UTMACCTL.PF [UR4] ;  /* 0x00000000040079b9 */ /* 0x0001e40008040000 */
[----:B0-----:R-:W-:Y:S01]  /*0180*/  NOP ;  /* 0x0000000000007918 */ /* 0x001fe20000000000 */
.L_x_1:
[----:B------:R-:W-:Y:S05]  /*0190*/  BSYNC B0 ;  /* 0x0000000000007941 */ /* 0x000fea0003800000 */
.L_x_0:
[----:B------:R-:W0:Y:S01]  /*01a0*/  SHFL.IDX PT, R3, R0, RZ, 0x1f ;  /* 0x00001fff00037589 */ /* 0x000e2200000e0000 */
[----:B------:R-:W-:Y:S01]  /*01b0*/  UISETP.NE.AND UP0, UPT, UR8, 0x3, UPT ;  /* 0x000000030800788c */ /* 0x000fe2000bf05270 */
[----:B------:R-:W-:Y:S01]  /*01c0*/  ISETP.NE.AND P1, PT, RZ, UR6, PT ;  /* 0x00000006ff007c0c */ /* 0x000fe2000bf25270 */
[----:B------:R-:W-:Y:S02]  /*01d0*/  UIADD3 UR10, UR6, -0x1, URZ ;  /* 0xffffffff060a7890 */ /* 0x000fe4000fffe03f */
[----:B------:R-:W-:Y:S02]  /*01e0*/  UISETP.EQ.OR UP0, UPT, UR8, URZ, !UP0 ;  /* 0x0000003f0800728c */ /* 0x000fe4000c702670 */
[----:B------:R-:W-:Y:S02]  /*01f0*/  UISETP.GE.U32.AND UP1, UPT, UR10, 0x2, UPT ;  /* 0x000000020a00788c */ /* 0x000fe4000bf26070 */
[----:B------:R-:W-:-:S04]  /*0200*/  UISETP.EQ.AND UP0, UPT, UR6, URZ, UP0 ;  /* 0x0000003f0600728c */ /* 0x000fc80008702270 */
[----:B------:R-:W-:-:S04]  /*0210*/  USEL UR13, URZ, 0x1, !UP0 ;  /* 0x000000013f0d7887 */ /* 0x000fc8000c000000 */
[----:B------:R-:W-:Y:S01]  /*0220*/  USEL UR13, UR13, 0x2, UP1 ;  /* 0x000000020d0d7887 */ /* 0x000fe20008800000 */
[----:B0-----:R-:W-:-:S13]  /*0230*/  ISETP.NE.AND P0, PT, R3, RZ, PT ;  /* 0x000000ff0300720c */ /* 0x001fda0003f05270 */
[----:B------:R-:W-:Y:S05]  /*0240*/  @P0 BRA `(.L_x_2) ;  /* 0x0000000000600947 */ /* 0x000fea0003800000 */
[----:B------:R-:W0:Y:S01]  /*0250*/  S2UR UR9, SR_CgaCtaId ;  /* 0x00000000000979c3 */ /* 0x000e220000008800 */
[----:B------:R-:W-:Y:S01]  /*0260*/  UMOV UR4, 0x400 ;  /* 0x0000040000047882 */ /* 0x000fe20000000000 */
[----:B------:R-:W-:Y:S01]  /*0270*/  UMOV UR5, 0x1 ;  /* 0x0000000100057882 */ /* 0x000fe20000000000 */
[----:B------:R-:W-:Y:S01]  /*0280*/  UMOV UR6, 0x4 ;  /* 0x0000000400067882 */ /* 0x000fe20000000000 */
[----:B------:R-:W-:Y:S01]  /*0290*/  ELECT P0, URZ, PT ;  /* 0x00000000003f782f */ /* 0x000fe20003800000 */
[----:B------:R-:W-:-:S04]  /*02a0*/  UIADD3 UR6, -UR6, 0x100000, URZ ;  /* 0x0010000006067890 */ /* 0x000fc8000fffe13f */
[----:B------:R-:W-:Y:S02]  /*02b0*/  USHF.L.U32 UR7, UR6, 0xb, URZ ;  /* 0x0000000b06077899 */ /* 0x000fe4000800063f */
[----:B------:R-:W-:Y:S02]  /*02c0*/  USHF.L.U32 UR6, UR6, 0x1, URZ ;  /* 0x0000000106067899 */ /* 0x000fe4000800063f */
[----:B0-----:R-:W-:Y:S02]  /*02d0*/  ULEA UR9, UR9, UR4, 0x18 ;  /* 0x0000000409097291 */ /* 0x001fe4000f8ec03f */
[----:B------:R-:W-:-:S04]  /*02e0*/  UIADD3 UR4, -UR5, 0x100000, URZ ;  /* 0x0010000005047890 */ /* 0x000fc8000fffe13f */
[----:B------:R-:W-:Y:S02]  /*02f0*/  USHF.L.U32 UR5, UR4, 0xb, URZ ;  /* 0x0000000b04057899 */ /* 0x000fe4000800063f */
[----:B------:R-:W-:Y:S01]  /*0300*/  USHF.L.U32 UR4, UR4, 0x1, URZ ;  /* 0x0000000104047899 */ /* 0x000fe2000800063f */
[----:B------:R-:W0:Y:S11]  /*0310*/  FENCE.VIEW.ASYNC.S ;  /* 0x00000000000073c6 */ /* 0x000e360000000000 */
[----:B0-----:R0:W1:Y:S01]  /*0320*/  SYNCS.EXCH.64 URZ, [UR9], UR4 ;  /* 0x00000004093f75b2 */ /* 0x0010620008000100 */
[----:B------:R0:W2:Y:S01]  /*0330*/  SYNCS.EXCH.64 URZ, [UR9+0x28], UR6 ;  /* 0x00002806093f75b2 */ /* 0x0000a20008000100 */
[----:B------:R0:W3:Y:S01]  /*0340*/  SYNCS.EXCH.64 URZ, [UR9+0x8], UR4 ;  /* 0x00000804093f75b2 */ /* 0x0000e20008000100 */
[----:B------:R0:W4:Y:S01]  /*0350*/  SYNCS.EXCH.64 URZ, [UR9+0x30], UR6 ;  /* 0x00003006093f75b2 */ /* 0x0001220008000100 */
[----:B------:R0:W0:Y:S01]  /*0360*/  SYNCS.EXCH.64 URZ, [UR9+0x10], UR4 ;  /* 0x00001004093f75b2 */ /* 0x0000220008000100 */
[----:B------:R0:W0:Y:S01]  /*0370*/  SYNCS.EXCH.64 URZ, [UR9+0x38], UR6 ;  /* 0x00003806093f75b2 */ /* 0x0000220008000100 */
[----:B------:R0:W0:Y:S01]  /*0380*/  SYNCS.EXCH.64 URZ, [UR9+0x18], UR4 ;  /* 0x00001804093f75b2 */ /* 0x0000220008000100 */
[----:B------:R0:W0:Y:S01]  /*0390*/  SYNCS.EXCH.64 URZ, [UR9+0x40], UR6 ;  /* 0x00004006093f75b2 */ /* 0x0000220008000100 */
[----:B------:R0:W0:Y:S01]  /*03a0*/  SYNCS.EXCH.64 URZ, [UR9+0x20], UR4 ;  /* 0x00002004093f75b2 */ /* 0x0000220008000100 */
[----:B------:R0:W0:Y:S01]  /*03b0*/  SYNCS.EXCH.64 URZ, [UR9+0x48], UR6 ;  /* 0x00004806093f75b2 */ /* 0x0000220008000100 */
[----:B------:R-:W-:Y:S01]  /*03c0*/  NOP ;  /* 0x0000000000007918 */ /* 0x000fe20000000000 */
.L_x_2:
[----:B------:R-:W-:Y:S01]  /*03d0*/  SHF.R.S32.HI R2, RZ, 0x1f, R4 ;  /* 0x0000001fff027819 */ /* 0x000fe20000011404 */
[----:B------:R-:W5:Y:S01]  /*03e0*/  SHFL.IDX PT, R0, R0, RZ, 0x1f ;  /* 0x00001fff00007589 */ /* 0x000f6200000e0000 */
[----:B0-----:R-:W0:Y:S01]  /*03f0*/  S2UR UR9, SR_CTAID.X ;  /* 0x00000000000979c3 */ /* 0x001e220000002500 */
[----:B------:R-:W-:Y:S02]  /*0400*/  ELECT P0, URZ, PT ;  /* 0x00000000003f782f */ /* 0x000fe40003800000 */
[----:B------:R-:W-:Y:S01]  /*0410*/  LEA.HI R2, R2, R4, RZ, 0x7 ;  /* 0x0000000402027211 */ /* 0x000fe200078f38ff */
[----:B------:R-:W-:Y:S01]  /*0420*/  ULDC UR4, c[0x0][0x150] ;  /* 0x0000540000047ab9 */ /* 0x000fe20000000800 */
[----:B------:R-:W-:Y:S01]  /*0430*/  SHF.R.S32.HI R6, RZ, 0x1f, R3 ;  /* 0x0000001fff067819 */ /* 0x000fe20000011403 */
[----:B------:R-:W-:Y:S01]  /*0440*/  NOP ;  /* 0x0000000000007918 */ /* 0x000fe20000000000 */
[----:B------:R-:W-:Y:S01]  /*0450*/  LOP3.LUT R2, R2, 0xffffff80, RZ, 0xc0, !PT ;  /* 0xffffff8002027812 */ /* 0x000fe200078ec0ff */
[----:B------:R-:W-:Y:S01]  /*0460*/  NOP ;  /* 0x0000000000007918 */ /* 0x000fe20000000000 */
[----:B------:R-:W-:Y:S01]  /*0470*/  LEA.HI R6, R6, R3, RZ, 0x2 ;  /* 0x0000000306067211 */ /* 0x000fe200078f10ff */
[----:B------:R-:W1:Y:S02]  /*0480*/  LDC R8, c[0x0][0x144] ;  /* 0x00005100ff087b82 */ /* 0x000e640000000800 */
[----:B------:R-:W-:Y:S01]  /*0490*/  IMAD.IADD R4, R4, 0x1, -R2 ;  /* 0x0000000104047824 */ /* 0x000fe200078e0a02 */
[----:B------:R-:W-:Y:S01]  /*04a0*/  LOP3.LUT R6, R6, 0x3ffffffc, RZ, 0xc0, !PT ;  /* 0x3ffffffc06067812 */ /* 0x000fe200078ec0ff */
[----:B------:R-:W2:Y:S03]  /*04b0*/  S2R R2, SR_CTAID.Y ;  /* 0x0000000000027919 */ /* 0x000ea60000002600 */
[----:B------:R-:W-:Y:S01]  /*04c0*/  SHF.R.S32.HI R5, RZ, 0x1f, R4 ;  /* 0x0000001fff057819 */ /* 0x000fe20000011404 */
[----:B------:R-:W-:Y:S01]  /*04d0*/  IMAD.IADD R6, R3, 0x1, -R6 ;  /* 0x0000000103067824 */ /* 0x000fe200078e0a06 */
[----:B------:R-:W3:Y:S02]  /*04e0*/  LDC R13, c[0x0][0x148] ;  /* 0x00005200ff0d7b82 */ /* 0x000ee40000000800 */
[----:B------:R-:W-:-:S02]  /*04f0*/  LEA.HI R5, R5, R4, RZ, 0x3 ;  /* 0x0000000405057211 */ /* 0x000fc400078f18ff */
[----:B-----5:R-:W-:Y:S02]  /*0500*/  ISETP.NE.OR P0, PT, R0, RZ, !P0 ;  /* 0x000000ff0000720c */ /* 0x020fe40004705670 */
[--C-:B------:R-:W-:Y:S02]  /*0510*/  SHF.R.S32.HI R0, RZ, 0x3, R5.reuse ;  /* 0x00000003ff007819 */ /* 0x100fe40000011405 */
[----:B------:R-:W-:Y:S02]  /*0520*/  SHF.R.S32.HI R5, RZ, 0x1f, R5 ;  /* 0x0000001fff057819 */ /* 0x000fe40000011405 */
[----:B0-----:R-:W-:Y:S02]  /*0530*/  I2FP.F32.U32 R7, UR9 ;  /* 0x0000000900077c45 */ /* 0x001fe40008201000 */
[----:B------:R-:W-:-:S03]  /*0540*/  LEA.HI R5, R5, R0, RZ, 0x2 ;  /* 0x0000000005057211 */ /* 0x000fc600078f10ff */
[----:B------:R-:W-:Y:S01]  /*0550*/  FMUL R7, R7, UR4 ;  /* 0x0000000407077c20 */ /* 0x000fe20008400000 */
[----:B------:R-:W-:Y:S01]  /*0560*/  LOP3.LUT R5, R5, 0xfffffffc, RZ, 0xc0, !PT ;  /* 0xfffffffc05057812 */ /* 0x000fe200078ec0ff */
[----:B------:R-:W-:Y:S01]  /*0570*/  VOTEU.ALL UP0, P0 ;  /* 0x00000000003f7886 */ /* 0x000fe20000000000 */
[----:B------:R-:W-:Y:S01]  /*0580*/  ULDC UR4, c[0x0][0x154] ;  /* 0x0000550000047ab9 */ /* 0x000fe20000000800 */
[----:B------:R-:W-:Y:S02]  /*0590*/  VOTEU.ALL UP1, P0 ;  /* 0x00000000003f7886 */ /* 0x000fe40000020000 */
[----:B------:R-:W0:Y:S01]  /*05a0*/  F2I.U32.TRUNC.NTZ R7, R7 ;  /* 0x0000000700077305 */ /* 0x000e22000020f000 */
[----:B------:R-:W-:Y:S01]  /*05b0*/  IMAD.IADD R5, R0, 0x1, -R5 ;  /* 0x0000000100057824 */ /* 0x000fe200078e0a05 */
[----:B------:R-:W5:Y:S01]  /*05c0*/  @!UP0 S2UR UR7, SR_CgaCtaId ;  /* 0x00000000000789c3 */ /* 0x000f620000008800 */
[----:B------:R-:W-:Y:S02]  /*05d0*/  @!UP0 UMOV UR6, 0x400 ;  /* 0x0000040000068882 */ /* 0x000fe40000000000 */
[----:B------:R-:W-:Y:S01]  /*05e0*/  IMAD R5, R6, 0x4, R5 ;  /* 0x0000000406057824 */ /* 0x000fe200078e0205 */
[----:B--2---:R-:W-:-:S04]  /*05f0*/  I2FP.F32.U32 R6, R2 ;  /* 0x0000000200067245 */ /* 0x004fc80000201000 */
[----:B------:R-:W-:Y:S01]  /*0600*/  LEA.HI R0, R5, R5, RZ, 0x1 ;  /* 0x0000000505007211 */ /* 0x000fe200078f08ff */
[----:B------:R-:W-:Y:S01]  /*0610*/  FMUL R6, R6, UR4 ;  /* 0x0000000406067c20 */ /* 0x000fe20008400000 */
[----:B------:R-:W-:Y:S02]  /*0620*/  UMOV UR4, 0x20 ;  /* 0x0000002000047882 */ /* 0x000fe40000000000 */
[----:B------:R-:W-:Y:S01]  /*0630*/  LOP3.LUT R0, R0, 0xfffffffe, RZ, 0xc0, !PT ;  /* 0xfffffffe00007812 */ /* 0x000fe200078ec0ff */
[----:B0-----:R-:W-:Y:S01]  /*0640*/  IMAD.MOV R11, RZ, RZ, -R7 ;  /* 0x000000ffff0b7224 */ /* 0x001fe200078e0a07 */
[----:B------:R-:W-:-:S04]  /*0650*/  @!UP0 UIADD3 UR4, -UR4, 0x100000, URZ ;  /* 0x0010000004048890 */ /* 0x000fc8000fffe13f */
[----:B------:R-:W-:Y:S02]  /*0660*/  @!UP0 USHF.L.U32 UR5, UR4, 0xb, URZ ;  /* 0x0000000b04058899 */ /* 0x000fe4000800063f */
[----:B------:R-:W-:Y:S01]  /*0670*/  @!UP0 USHF.L.U32 UR4, UR4, 0x1, URZ ;  /* 0x0000000104048899 */ /* 0x000fe2000800063f */
[----:B------:R-:W0:Y:S01]  /*0680*/  F2I.U32.TRUNC.NTZ R6, R6 ;  /* 0x0000000600067305 */ /* 0x000e22000020f000 */
[----:B------:R-:W2:Y:S01]  /*0690*/  LDC R7, c[0x0][0x140] ;  /* 0x00005000ff077b82 */ /* 0x000ea20000000800 */
[----:B-1----:R-:W-:Y:S02]  /*06a0*/  IMAD R11, R8, R11, UR9 ;  /* 0x00000009080b7e24 */ /* 0x002fe4000f8e020b */
[----:B------:R-:W-:-:S05]  /*06b0*/  IMAD.IADD R0, R5, 0x1, -R0 ;  /* 0x0000000105007824 */ /* 0x000fca00078e0a00 */
[----:B------:R-:W-:Y:S01]  /*06c0*/  ISETP.NE.AND P2, PT, R0, R11, PT ;  /* 0x0000000b0000720c */ /* 0x000fe20003f45270 */
[C---:B------:R-:W-:Y:S01]  /*06d0*/  IMAD.SHL.U32 R0, R5.reuse, 0x4, RZ ;  /* 0x0000000405007824 */ /* 0x040fe200078e00ff */
[----:B-----5:R-:W-:Y:S01]  /*06e0*/  @!UP0 ULEA UR6, UR7, UR6, 0x18 ;  /* 0x0000000607068291 */ /* 0x020fe2000f8ec03f */
[----:B------:R-:W-:Y:S01]  /*06f0*/  VOTEU.ALL UP0, P0 ;  /* 0x00000000003f7886 */ /* 0x000fe20000000000 */
[----:B------:R-:W-:Y:S01]  /*0700*/  LOP3.LUT P0, RZ, R4, 0x7, RZ, 0xc0, !PT ;  /* 0x0000000704ff7812 */ /* 0x000fe2000780c0ff */
[----:B0-----:R-:W-:Y:S01]  /*0710*/  IMAD.MOV R12, RZ, RZ, -R6 ;  /* 0x000000ffff0c7224 */ /* 0x001fe200078e0a06 */
[----:B------:R-:W-:-:S03]  /*0720*/  LOP3.LUT R9, R5, 0xc, R0, 0x78, !PT ;  /* 0x0000000c05097812 */ /* 0x000fc600078e7800 */
[----:B---3--:R-:W-:Y:S01]  /*0730*/  IMAD R5, R13, R12, R2 ;  /* 0x0000000c0d057224 */ /* 0x008fe200078e0202 */
[C---:B------:R-:W-:Y:S01]  /*0740*/  ISETP.LT.U32.AND P0, PT, R9.reuse, 0x2, !P0 ;  /* 0x000000020900780c */ /* 0x040fe20004701070 */
[----:B------:R0:W-:Y:S02]  /*0750*/  STL [R1+0x458], R9 ;  /* 0x0004580901007387 */ /* 0x0001e40000100800 */
[----:B------:R-:W-:Y:S02]  /*0760*/  @P2 LEA.HI R0, R9, R9, RZ, 0x1 ;  /* 0x0000000909002211 */ /* 0x000fe400078f08ff */
[----:B------:R-:W1:Y:S02]  /*0770*/  FENCE.VIEW.ASYNC.S ;  /* 0x00000000000073c6 */ /* 0x000e640000000000 */
[----:B-1----:R0:W1:Y:S01]  /*0780*/  @!UP0 SYNCS.EXCH.64 URZ, [UR6+0x60], UR4 ;  /* 0x00006004063f85b2 */ /* 0x0020620008000100 */
[----:B--2---:R-:W-:Y:S02]  /*0790*/  ISETP.EQ.U32.AND P5, PT, R7, 0x1, PT ;  /* 0x000000010700780c */ /* 0x004fe40003fa2070 */
[----:B------:R-:W-:-:S04]  /*07a0*/  @P2 SHF.R.S32.HI R0, RZ, 0x1, R0 ;  /* 0x00000001ff002819 */ /* 0x000fc80000011400 */
[----:B------:R-:W-:Y:S01]  /*07b0*/  @P2 ISETP.NE.AND P3, PT, R0, R5, PT ;  /* 0x000000050000220c */ /* 0x000fe20003f65270 */
[----:B------:R-:W-:Y:S01]  /*07c0*/  IMAD.MOV.U32 R0, RZ, RZ, 0x1 ;  /* 0x00000001ff007424 */ /* 0x000fe200078e00ff */
[----:B------:R-:W-:Y:S02]  /*07d0*/  SEL R5, RZ, 0x1, !P0 ;  /* 0x00000001ff057807 */ /* 0x000fe40004000000 */
[----:B------:R-:W-:-:S04]  /*07e0*/  @P2 SEL R0, RZ, 0x1, P3 ;  /* 0x00000001ff002807 */ /* 0x000fc80001800000 */
[----:B------:R-:W-:Y:S01]  /*07f0*/  LOP3.LUT R0, R0, R5, RZ, 0xc0, !PT ;  /* 0x0000000500007212 */ /* 0x000fe200078ec0ff */
[----:B------:R0:W2:Y:S01]  /*0800*/  @!UP1 SYNCS.EXCH.64 URZ, [UR6+0x68], UR4 ;  /* 0x00006804063f95b2 */ /* 0x0000a20008000100 */
[----:B------:R-:W-:-:S03]  /*0810*/  NOP ;  /* 0x0000000000007918 */ /* 0x000fc60000000000 */
[----:B------:R0:W-:Y:S01]  /*0820*/  STL [R1+0x454], R0 ;  /* 0x0004540001007387 */ /* 0x0001e20000100800 */
[----:B-1----:R-:W-:Y:S05]  /*0830*/  @!P5 BRA `(.L_x_3) ;  /* 0x000000000008d947 */ /* 0x002fea0003800000 */
[----:B--2-4-:R-:W-:Y:S01]  /*0840*/  UCGABAR_ARV ;  /* 0x00000000000079c7 */ /* 0x014fe20008000000 */
[----:B------:R-:W-:Y:S05]  /*0850*/  BRA `(.L_x_4) ;  /* 0x0000000000047947 */ /* 0x000fea0003800000 */
.L_x_3:
[----:B--2-4-:R-:W-:Y:S01]  /*0860*/  NOP ;  /* 0x0000000000007918 */ /* 0x014fe20000000000 */
.L_x_4:
[----:B0-----:R-:W0:Y:S01]  /*0870*/  LDC R0, c[0x0][0x65c] ;  /* 0x00019700ff007b82 */ /* 0x001e220000000800 */
[----:B------:R-:W-:Y:S02]  /*0880*/  IMAD.U32 R4, RZ, RZ, UR9 ;  /* 0x00000009ff047e24 */ /* 0x000fe4000f8e00ff */
[----:B------:R-:W-:Y:S01]  /*0890*/  IMAD.MOV.U32 R5, RZ, RZ, RZ ;  /* 0x000000ffff057224 */ /* 0x000fe200078e00ff */
[----:B0-----:R-:W-:-:S13]  /*08a0*/  ISETP.NE.AND P4, PT, R0, 0x1, PT ;  /* 0x000000010000780c */ /* 0x001fda0003f85270 */
[----:B------:R-:W0:Y:S01]  /*08b0*/  @P4 LDC R7, c[0x0][0x10] ;  /* 0x00000400ff074b82 */ /* 0x000e220000000800 */
[----:B------:R-:W-:Y:S02]  /*08c0*/  @P4 IMAD.MOV.U32 R3, RZ, RZ, RZ ;  /* 0x000000ffff034224 */ /* 0x000fe400078e00ff */
[----:B------:R-:W-:-:S05]  /*08d0*/  @P4 IMAD.MOV.U32 R15, RZ, RZ, RZ ;  /* 0x000000ffff0f4224 */ /* 0x000fca00078e00ff */
[----:B------:R-:W1:Y:S01]  /*08e0*/  @!P4 LDC R9, c[0x0][0xc] ;  /* 0x00000300ff09cb82 */ /* 0x000e620000000800 */
[----:B0-----:R-:W-:-:S04]  /*08f0*/  @P4 IMAD.WIDE.U32 R6, R7, UR9, R2 ;  /* 0x0000000907064c25 */ /* 0x001fc8000f8e0002 */
[----:B------:R-:W-:Y:S02]  /*0900*/  @P4 IMAD.MOV.U32 R8, RZ, RZ, R6 ;  /* 0x000000ffff084224 */ /* 0x000fe400078e0006 */
[----:B------:R-:W-:Y:S02]  /*0910*/  @P4 IMAD.IADD R16, R7, 0x1, R15 ;  /* 0x0000000107104824 */ /* 0x000fe400078e020f */
[----:B-1----:R-:W-:-:S04]  /*0920*/  @!P4 IMAD.WIDE.U32 R4, R2, R9, R4 ;  /* 0x000000090204c225 */ /* 0x002fc800078e0004 */
[----:B------:R-:W-:Y:S02]  /*0930*/  @!P4 IMAD.MOV.U32 R8, RZ, RZ, R4 ;  /* 0x000000ffff08c224 */ /* 0x000fe400078e0004 */
[----:B------:R-:W-:-:S03]  /*0940*/  @!P4 IMAD.MOV.U32 R16, RZ, RZ, R5 ;  /* 0x000000ffff10c224 */ /* 0x000fc600078e0005 */
[----:B------:R0:W-:Y:S04]  /*0950*/  STL [R1+0x460], R8 ;  /* 0x0004600801007387 */ /* 0x0001e80000100800 */
[----:B------:R0:W-:Y:S01]  /*0960*/  STL [R1+0x45c], R16 ;  /* 0x00045c1001007387 */ /* 0x0001e20000100800 */
[----:B------:R-:W-:Y:S05]  /*0970*/  @!P5 BRA `(.L_x_5) ;  /* 0x00000000000cd947 */ /* 0x000fea0003800000 */
[----:B------:R-:W-:Y:S01]  /*0980*/  UCGABAR_WAIT ;  /* 0x0000000000007dc7 */ /* 0x000fe20008000000 */
[----:B------:R-:W-:Y:S01]  /*0990*/  CCTL.IVALL ;  /* 0x00000000ff00798f */ /* 0x000fe20002000000 */
[----:B------:R-:W-:Y:S05]  /*09a0*/  BRA `(.L_x_6) ;  /* 0x0000000000047947 */ /* 0x000fea0003800000 */
.L_x_5:
[----:B------:R-:W-:Y:S06]  /*09b0*/  BAR.SYNC.DEFER_BLOCKING 0x0 ;  /* 0x0000000000007b1d */ /* 0x000fec0000010000 */
.L_x_6:
[----:B------:R-:W-:Y:S05]  /*09c0*/  @!P1 BRA `(.L_x_7) ;  /* 0x0000023000f49947 */ /* 0x000fea0003800000 */
[----:B------:R-:W-:-:S06]  /*09d0*/  UISETP.GT.U32.AND UP0, UPT, UR10, 0x1, UPT ;  /* 0x000000010a00788c */ /* 0x000fcc000bf04070 */
[----:B------:R-:W-:-:S13]  /*09e0*/  PLOP3.LUT P0, PT, PT, PT, UP0, 0x80, 0x0 ;  /* 0x000000000000781c */ /* 0x000fda0003f0f008 */
[----:B------:R-:W-:Y:S05]  /*09f0*/  @P0 EXIT ;  /* 0x000000000000094d */ /* 0x000fea0003800000 */
[----:B------:R-:W-:Y:S01]  /*0a00*/  IMAD.MOV.U32 R5, RZ, RZ, -0x1 ;  /* 0xffffffffff057424 */ /* 0x000fe200078e00ff */
[----:B------:R-:W-:Y:S01]  /*0a10*/  ULDC.64 UR4, c[0x0][0x650] ;  /* 0x0001940000047ab9 */ /* 0x000fe20000000a00 */
[----:B------:R-:W-:Y:S01]  /*0a20*/  IMAD.MOV.U32 R4, RZ, RZ, -0x1 ;  /* 0xffffffffff047424 */ /* 0x000fe200078e00ff */
[----:B------:R-:W-:Y:S01]  /*0a30*/  ISETP.GE.U32.AND P0, PT, R8, UR4, PT ;  /* 0x0000000408007c0c */ /* 0x000fe2000bf06070 */
[----:B------:R-:W-:Y:S01]  /*0a40*/  UMOV UR10, 0xffffffff ;  /* 0xffffffff000a7882 */ /* 0x000fe20000000000 */
[----:B------:R1:W-:Y:S01]  /*0a50*/  STL [R1+0x468], R5 ;  /* 0x0004680501007387 */ /* 0x0003e20000100800 */
[----:B------:R-:W-:Y:S02]  /*0a60*/  PRMT R0, RZ, 0x7610, R0 ;  /* 0x00007610ff007816 */ /* 0x000fe40000000000 */
[----:B------:R-:W-:Y:S01]  /*0a70*/  ISETP.GE.U32.AND.EX P0, PT, R16, UR5, PT, P0 ;  /* 0x0000000510007c0c */ /* 0x000fe2000bf06100 */
[----:B------:R1:W-:-:S12]  /*0a80*/  STL [R1+0x464], R4 ;  /* 0x0004640401007387 */ /* 0x0003d80000100800 */
[----:B-1----:R-:W-:Y:S05]  /*0a90*/  @P0 BRA `(.L_x_8) ;  /* 0x00000004003c0947 */ /* 0x002fea0003800000 */
[----:B------:R-:W-:Y:S01]  /*0aa0*/  ULDC.64 UR14, c[0x0][0x628] ;  /* 0x00018a00000e7ab9 */ /* 0x000fe20000000a00 */
[----:B------:R-:W1:Y:S01]  /*0ab0*/  LDC.64 R6, c[0x0][0x620] ;  /* 0x00018800ff067b82 */ /* 0x000e620000000a00 */
[----:B------:R-:W-:Y:S01]  /*0ac0*/  ISETP.NE.U32.AND P0, PT, RZ, UR14, PT ;  /* 0x0000000eff007c0c */ /* 0x000fe2000bf05070 */
[----:B------:R-:W-:Y:S01]  /*0ad0*/  ULDC UR11, c[0x0][0x630] ;  /* 0x00018c00000b7ab9 */ /* 0x000fe20000000800 */
[----:B------:R-:W-:Y:S02]  /*0ae0*/  R2UR UR4, R8 ;  /* 0x00000000080472ca */ /* 0x000fe400000e0000 */
[----:B------:R-:W-:Y:S02]  /*0af0*/  ISETP.NE.AND.EX P0, PT, RZ, UR15, PT, P0 ;  /* 0x0000000fff007c0c */ /* 0x000fe4000bf05300 */
[----:B------:R-:W-:-:S11]  /*0b00*/  R2UR UR5, R16 ;  /* 0x00000000100572ca */ /* 0x000fd600000e0000 */
[----:B------:R-:W-:Y:S05]  /*0b10*/  @!P0 BRA `(.L_x_9) ;  /* 0x0000000000308947 */ /* 0x000fea0003800000 */
[----:B------:R-:W-:Y:S01]  /*0b20*/  R2UR UR4, R8 ;  /* 0x00000000080472ca */ /* 0x000fe200000e0000 */
[----:B------:R-:W-:Y:S01]  /*0b30*/  ULDC UR8, c[0x0][0x634] ;  /* 0x00018d0000087ab9 */ /* 0x000fe20000000800 */
[----:B------:R-:W-:-:S11]  /*0b40*/  R2UR UR10, R16 ;  /* 0x00000000100a72ca */ /* 0x000fd600000e0000 */
[----:B------:R-:W-:-:S04]  /*0b50*/  UIADD3 UR8, UP0, UR4, UR8, URZ ;  /* 0x0000000804087290 */ /* 0x000fc8000ff1e03f */
[----:B------:R-:W-:-:S04]  /*0b60*/  UIADD3.X UR10, URZ, UR10, URZ, UP0, !UPT ;  /* 0x0000000a3f0a7290 */ /* 0x000fc800087fe43f */
[----:B------:R-:W-:-:S04]  /*0b70*/  UIMAD.WIDE.U32 UR4, UR10, UR14, URZ ;  /* 0x0000000e0a0472a5 */ /* 0x000fc8000f8e003f */
[----:B------:R-:W-:Y:S02]  /*0b80*/  UIMAD.WIDE.U32 UR6, UP0, UR8, UR15, UR4 ;  /* 0x0000000f080672a5 */ /* 0x000fe4000f800004 */
[----:B------:R-:W-:Y:S02]  /*0b90*/  UIMAD.WIDE.U32 UR4, UR8, UR14, URZ ;  /* 0x0000000e080472a5 */ /* 0x000fe4000f8e003f */
[----:B------:R-:W-:Y:S02]  /*0ba0*/  UIADD3.X UR9, URZ, URZ, URZ, UP0, !UPT ;  /* 0x0000003f3f097290 */ /* 0x000fe400087fe43f */
[----:B------:R-:W-:Y:S01]  /*0bb0*/  UIADD3 URZ, UP0, UR5, UR6, URZ ;  /* 0x00000006053f7290 */ /* 0x000fe2000ff1e03f */
[----:B------:R-:W-:-:S03]  /*0bc0*/  UMOV UR8, UR7 ;  /* 0x0000000700087c82 */ /* 0x000fc60008000000 */
[----:B------:R-:W-:-:S12]  /*0bd0*/  UIMAD.WIDE.U32.X UR4, UR10, UR15, UR8, UP0 ;  /* 0x0000000f0a0472a5 */ /* 0x000fd800080e0408 */
.L_x_9:
[----:B------:R-:W-:Y:S01]  /*0be0*/  USHF.R.U64 UR10, UR4, UR11, UR5 ;  /* 0x0000000b040a7299 */ /* 0x000fe20008001205 */
[----:B------:R-:W2:Y:S01]  /*0bf0*/  LDC.64 R20, c[0x0][0x640] ;  /* 0x00019000ff147b82 */ /* 0x000ea20000000a00 */
[----:B------:R-:W-:Y:S01]  /*0c00*/  USHF.R.U32.HI UR4, URZ, UR11, UR5 ;  /* 0x0000000b3f047299 */ /* 0x000fe20008011605 */
[----:B------:R-:W-:Y:S02]  /*0c10*/  IMAD.MOV.U32 R4, RZ, RZ, R8 ;  /* 0x000000ffff047224 */ /* 0x000fe400078e0008 */
[----:B------:R-:W-:Y:S01]  /*0c20*/  IMAD R12, R13, R12, R2 ;  /* 0x0000000c0d0c7224 */ /* 0x000fe200078e0202 */
[----:B------:R-:W-:Y:S01]  /*0c30*/  IADD3 R3, P0, RZ, -UR10, RZ ;  /* 0x8000000aff037c10 */ /* 0x000fe2000ff1e0ff */
[----:B------:R-:W-:Y:S02]  /*0c40*/  IMAD.MOV.U32 R13, RZ, RZ, 0x1 ;  /* 0x00000001ff0d7424 */ /* 0x000fe400078e00ff */
[----:B------:R-:W3:Y:S02]  /*0c50*/  LDC R10, c[0x0][0x618] ;  /* 0x00018600ff0a7b82 */ /* 0x000ee40000000800 */
[----:B------:R-:W-:-:S04]  /*0c60*/  IMAD.X R5, RZ, RZ, ~UR4, P0 ;  /* 0x80000004ff057e24 */ /* 0x000fc800080e06ff */
[-C--:B-1----:R-:W-:Y:S02]  /*0c70*/  IMAD R0, R5, R6.reuse, RZ ;  /* 0x0000000605007224 */ /* 0x082fe400078e02ff */
[----:B------:R-:W1:Y:S01]  /*0c80*/  LDC R14, c[0x0][0x608] ;  /* 0x00018200ff0e7b82 */ /* 0x000e620000000800 */
[----:B------:R-:W-:Y:S02]  /*0c90*/  IMAD.MOV.U32 R5, RZ, RZ, R16 ;  /* 0x000000ffff057224 */ /* 0x000fe400078e0010 */
[----:B------:R-:W-:-:S05]  /*0ca0*/  IMAD.WIDE.U32 R4, R3, R6, R4 ;  /* 0x0000000603047225 */ /* 0x000fca00078e0004 */
[----:B------:R-:W4:Y:S01]  /*0cb0*/  LDC R18, c[0x0][0x658] ;  /* 0x00019600ff127b82 */ /* 0x000f220000000800 */
[----:B------:R-:W-:Y:S01]  /*0cc0*/  IMAD R3, R3, R7, R0 ;  /* 0x0000000703037224 */ /* 0x000fe200078e0200 */
[----:B--2---:R-:W-:-:S03]  /*0cd0*/  ISETP.NE.U32.AND P0, PT, R20, RZ, PT ;  /* 0x000000ff1400720c */ /* 0x004fc60003f05070 */
[----:B------:R-:W-:Y:S01]  /*0ce0*/  IMAD.IADD R3, R5, 0x1, R3 ;  /* 0x0000000105037824 */ /* 0x000fe200078e0203 */
[----:B------:R-:W-:Y:S01]  /*0cf0*/  ISETP.NE.AND.EX P0, PT, R21, RZ, PT, P0 ;  /* 0x000000ff1500720c */ /* 0x000fe20003f05300 */
[----:B------:R-:W-:Y:S01]  /*0d00*/  IMAD.MOV.U32 R5, RZ, RZ, -0x1 ;  /* 0xffffffffff057424 */ /* 0x000fe200078e00ff */
[----:B0-----:R-:W0:Y:S02]  /*0d10*/  LDC R16, c[0x0][0x600] ;  /* 0x00018000ff107b82 */ /* 0x001e240000000800 */
[-CC-:B---3--:R-:W-:Y:S02]  /*0d20*/  SHF.R.U64 R8, R4, R10.reuse, R3.reuse ;  /* 0x0000000a04087219 */ /* 0x188fe40000001203 */
[----:B------:R-:W-:-:S04]  /*0d30*/  SHF.R.U32.HI R3, RZ, R10, R3 ;  /* 0x0000000aff037219 */ /* 0x000fc80000011603 */
[----:B------:R-:W2:Y:S01]  /*0d40*/  LDC R15, c[0x0][0x648] ;  /* 0x00019200ff0f7b82 */ /* 0x000ea20000000800 */
[-CC-:B-1----:R-:W-:Y:S02]  /*0d50*/  SHF.R.U64 R23, R8, R14.reuse, R3.reuse ;  /* 0x0000000e08177219 */ /* 0x182fe40000001203 */
[----:B------:R-:W-:-:S05]  /*0d60*/  SHF.R.U32.HI R3, RZ, R14, R3 ;  /* 0x0000000eff037219 */ /* 0x000fca0000011603 */
[----:B------:R-:W1:Y:S01]  /*0d70*/  LDC R17, c[0x0][0x638] ;  /* 0x00018e00ff117b82 */ /* 0x000e620000000800 */
[-CC-:B----4-:R-:W-:Y:S02]  /*0d80*/  SHF.R.U64 R10, R23, R18.reuse, R3.reuse ;  /* 0x00000012170a7219 */ /* 0x190fe40000001203 */
[-C--:B------:R-:W-:Y:S02]  /*0d90*/  SHF.L.U32 R0, R5, R18.reuse, RZ ;  /* 0x0000001205007219 */ /* 0x080fe400000006ff */
[----:B------:R-:W-:Y:S01]  /*0da0*/  SHF.R.U32.HI R3, RZ, R18, R3 ;  /* 0x00000012ff037219 */ /* 0x000fe20000011603 */
[----:B------:R-:W-:Y:S01]  /*0db0*/  IMAD.MOV.U32 R2, RZ, RZ, R10 ;  /* 0x000000ffff027224 */ /* 0x000fe200078e000a */
[----:B------:R-:W-:Y:S01]  /*0dc0*/  LOP3.LUT R0, RZ, R0, RZ, 0x33, !PT ;  /* 0x00000000ff007212 */ /* 0x000fe200078e33ff */
[----:B------:R-:W3:Y:S01]  /*0dd0*/  LDC R19, c[0x0][0x610] ;  /* 0x00018400ff137b82 */ /* 0x000ee20000000800 */
[----:B------:R-:W-:Y:S05]  /*0de0*/  @!P0 BRA `(.L_x_10) ;  /* 0x0000000000288947 */ /* 0x000fea0003800000 */
[----:B------:R-:W4:Y:S02]  /*0df0*/  LDC R7, c[0x0][0x64c] ;  /* 0x00019300ff077b82 */ /* 0x000f240000000800 */
[----:B----4-:R-:W-:-:S05]  /*0e00*/  IADD3 R7, P0, R10, R7, RZ ;  /* 0x000000070a077210 */ /* 0x010fca0007f1e0ff */
[----:B------:R-:W-:-:S04]  /*0e10*/  IMAD.X R9, RZ, RZ, R3, P0 ;  /* 0x000000ffff097224 */ /* 0x000fc800000e0603 */
[----:B------:R-:W-:-:S04]  /*0e20*/  IMAD.WIDE.U32 R2, R9, R20, RZ ;  /* 0x0000001409027225 */ /* 0x000fc800078e00ff */
[----:B------:R-:W-:-:S04]  /*0e30*/  IMAD.WIDE.U32 R4, P0, R7, R21, R2 ;  /* 0x0000001507047225 */ /* 0x000fc80007800002 */
[----:B------:R-:W-:-:S04]  /*0e40*/  IMAD.WIDE.U32 R2, R7, R20, RZ ;  /* 0x0000001407027225 */ /* 0x000fc800078e00ff */
[----:B------:R-:W-:Y:S01]  /*0e50*/  IMAD.X R7, RZ, RZ, RZ, P0 ;  /* 0x000000ffff077224 */ /* 0x000fe200000e06ff */
[----:B------:R-:W-:Y:S01]  /*0e60*/  IADD3 RZ, P0, R3, R4, RZ ;  /* 0x0000000403ff7210 */ /* 0x000fe20007f1e0ff */
[----:B------:R-:W-:-:S04]  /*0e70*/  IMAD.MOV.U32 R6, RZ, RZ, R5 ;  /* 0x000000ffff067224 */ /* 0x000fc800078e0005 */
[----:B------:R-:W-:-:S08]  /*0e80*/  IMAD.WIDE.U32.X R2, R9, R21, R6, P0 ;  /* 0x0000001509027225 */ /* 0x000fd000000e0406 */
.L_x_10:
[----:B--2---:R-:W-:Y:S01]  /*0e90*/  SHF.R.U64 R4, R2, R15, R3 ;  /* 0x0000000f02047219 */ /* 0x004fe20000001203 */
[----:B0-----:R-:W-:Y:S01]  /*0ea0*/  VIADD R5, R16, 0xffffffff ;  /* 0xffffffff10057836 */ /* 0x001fe20000000000 */
[----:B------:R-:W-:Y:S02]  /*0eb0*/  SHF.L.U32 R2, R13, R18, RZ ;  /* 0x000000120d027219 */ /* 0x000fe400000006ff */
[----:B------:R-:W-:Y:S01]  /*0ec0*/  LOP3.LUT R3, R23, R0, RZ, 0xc0, !PT ;  /* 0x0000000017037212 */ /* 0x000fe200078ec0ff */
[----:B------:R-:W-:Y:S01]  /*0ed0*/  IMAD.MOV R6, RZ, RZ, -R4 ;  /* 0x000000ffff067224 */ /* 0x000fe200078e0a04 */
[----:B------:R-:W-:Y:S02]  /*0ee0*/  SEL R0, R11, R12, !P4 ;  /* 0x0000000c0b007207 */ /* 0x000fe40006000000 */
[----:B------:R-:W-:Y:S01]  /*0ef0*/  LOP3.LUT R5, R8, R5, RZ, 0xc0, !PT ;  /* 0x0000000508057212 */ /* 0x000fe200078ec0ff */
[----:B------:R-:W-:Y:S02]  /*0f00*/  IMAD R7, R2, R4, R3 ;  /* 0x0000000402077224 */ /* 0x000fe400078e0203 */
[----:B-1----:R-:W-:-:S02]  /*0f10*/  IMAD R3, R6, R17, R10 ;  /* 0x0000001106037224 */ /* 0x002fc400078e020a */
[----:B---3--:R-:W-:Y:S02]  /*0f20*/  IMAD R2, R7, R19, R0 ;  /* 0x0000001307027224 */ /* 0x008fe400078e0200 */
[----:B------:R-:W-:Y:S02]  /*0f30*/  IMAD R3, R3, R16, R5 ;  /* 0x0000001003037224 */ /* 0x000fe400078e0205 */
[----:B------:R-:W-:-:S03]  /*0f40*/  IMAD.MOV.U32 R0, RZ, RZ, 0x1 ;  /* 0x00000001ff007424 */ /* 0x000fc600078e00ff */
[----:B------:R-:W-:Y:S02]  /*0f50*/  SEL R4, R3, R2, !P4 ;  /* 0x0000000203047207 */ /* 0x000fe40006000000 */
[----:B------:R-:W-:-:S03]  /*0f60*/  SEL R2, R2, R3, !P4 ;  /* 0x0000000302027207 */ /* 0x000fc60006000000 */
[----:B------:R1:W-:Y:S04]  /*0f70*/  STL [R1+0x464], R4 ;  /* 0x0004640401007387 */ /* 0x0003e80000100800 */
[----:B------:R1:W-:Y:S02]  /*0f80*/  STL [R1+0x468], R2 ;  /* 0x0004680201007387 */ /* 0x0003e40000100800 */
.L_x_8:
[----:B------:R-:W-:-:S08]  /*0f90*/  NOP ;  /* 0x0000000000007918 */ /* 0x000fd00000000000 */
[----:B------:R-:W2:Y:S02]  /*0fa0*/  USETMAXREG.TRY_ALLOC.CTAPOOL UP0, 0xf0 ;  /* 0x000000f0000079c8 */ /* 0x000ea40008000600 */
[----:B--2---:R-:W-:-:S13]  /*0fb0*/  PLOP3.LUT P0, PT, PT, PT, UP0, 0x80, 0x0 ;  /* 0x000000000000781c */ /* 0x004fda0003f0f008 */
[----:B------:R-:W-:Y:S05]  /*0fc0*/  @!P0 BRA `(.L_x_8) ;  /* 0xfffffffc00f08947 */ /* 0x000fea000383ffff */
[----:B------:R-:W-:Y:S01]  /*0fd0*/  ULDC.64 UR4, c[0x0][0x598] ;  /* 0x0001660000047ab9 */ /* 0x000fe20000000a00 */
[----:B------:R-:W-:Y:S01]  /*0fe0*/  ULDC.64 UR14, c[0x0][0x208] ;  /* 0x00008200000e7ab9 */ /* 0x000fe20000000a00 */
[----:B------:R-:W-:-:S04]  /*0ff0*/  ISETP.NE.U32.AND P0, PT, RZ, UR4, PT ;  /* 0x00000004ff007c0c */ /* 0x000fc8000bf05070 */
[----:B------:R-:W-:-:S13]  /*1000*/  ISETP.NE.AND.EX P0, PT, RZ, UR5, PT, P0 ;  /* 0x00000005ff007c0c */ /* 0x000fda000bf05300 */
[----:B------:R-:W-:Y:S05]  /*1010*/  @!P0 BRA `(.L_x_11) ;  /* 0x0000000000208947 */ /* 0x000fea0003800000 */
[----:B-1----:R-:W1:Y:S02]  /*1020*/  LDC.64 R2, c[0x0][0x598] ;  /* 0x00016600ff027b82 */ /* 0x002e640000000a00 */
[----:B-1----:R-:W2:Y:S02]  /*1030*/  LDG.E.64 R2, desc[UR14][R2.64] ;  /* 0x0000000e02027981 */ /* 0x002ea4000c1e1b00 */
[----:B--2---:R-:W-:-:S04]  /*1040*/  ISETP.NE.U32.AND P0, PT, R2, RZ, PT ;  /* 0x000000ff0200720c */ /* 0x004fc80003f05070 */
[----:B------:R-:W-:-:S13]  /*1050*/  ISETP.NE.AND.EX P0, PT, R3, RZ, PT, P0 ;  /* 0x000000ff0300720c */ /* 0x000fda0003f05300 */
[----:B------:R-:W-:Y:S05]  /*1060*/  @!P0 BRA `(.L_x_11) ;  /* 0x00000000000c8947 */ /* 0x000fea0003800000 */
[----:B------:R-:W2:Y:S02]  /*1070*/  LD.E R2, desc[UR14][R2.64] ;  /* 0x0000000e02027980 */ /* 0x000ea4000c101900 */
[----:B--2---:R-:W-:Y:S01]  /*1080*/  R2UR UR20, R2 ;  /* 0x00000000021472ca */ /* 0x004fe200000e0000 */
[----:B------:R-:W-:-:S14]  /*1090*/  BRA `(.L_x_12) ;  /* 0x0000000000247947 */ /* 0x000fdc0003800000 */
.L_x_11:
[----:B------:R-:W-:Y:S02]  /*10a0*/  ULDC.64 UR4, c[0x0][0x588] ;  /* 0x0001620000047ab9 */ /* 0x000fe40000000a00 */
[----:B------:R-:W-:-:S04]  /*10b0*/  ISETP.NE.U32.AND P0, PT, RZ, UR4, PT ;  /* 0x00000004ff007c0c */ /* 0x000fc8000bf05070 */
[----:B------:R-:W-:-:S13]  /*10c0*/  ISETP.NE.AND.EX P0, PT, RZ, UR5, PT, P0 ;  /* 0x00000005ff007c0c */ /* 0x000fda000bf05300 */
[----:B------:R-:W-:Y:S05]  /*10d0*/  @!P0 BRA `(.L_x_13) ;  /* 0x0000000000108947 */ /* 0x000fea0003800000 */
[----:B-1----:R-:W1:Y:S02]  /*10e0*/  LDC.64 R2, c[0x0][0x588] ;  /* 0x00016200ff027b82 */ /* 0x002e640000000a00 */
[----:B-1----:R-:W2:Y:S02]  /*10f0*/  LDG.E R2, desc[UR14][R2.64] ;  /* 0x0000000e02027981 */ /* 0x002ea4000c1e1900 */
[----:B--2---:R-:W-:Y:S01]  /*1100*/  R2UR UR20, R2 ;  /* 0x00000000021472ca */ /* 0x004fe200000e0000 */
[----:B------:R-:W-:-:S14]  /*1110*/  BRA `(.L_x_12) ;  /* 0x0000000000047947 */ /* 0x000fdc0003800000 */
.L_x_13:
[----:B------:R-:W-:-:S05]  /*1120*/  ULDC UR20, c[0x0][0x580] ;  /* 0x0001600000147ab9 */ /* 0x000fca0000000800 */
.L_x_12:
[----:B------:R-:W-:Y:S02]  /*1130*/  ULDC.64 UR4, c[0x0][0x5a0] ;  /* 0x0001680000047ab9 */ /* 0x000fe40000000a00 */
        /* <DEDUP_REMOVED lines=11> */
.L_x_14:
        /* <DEDUP_REMOVED lines=8> */
.L_x_16:
[----:B------:R-:W-:-:S05]  /*1270*/  ULDC UR21, c[0x0][0x584] ;  /* 0x0001610000157ab9 */ /* 0x000fca0000000800 */
.L_x_15:
[----:B------:R-:W-:-:S13]  /*1280*/  LOP3.LUT P0, RZ, R0, 0xff, RZ, 0xc0, !PT ;  /* 0x000000ff00ff7812 */ /* 0x000fda000780c0ff */
[----:B------:R-:W-:Y:S05]  /*1290*/  @!P0 EXIT ;  /* 0x000000000000894d */ /* 0x000fea0003800000 */
[----:B------:R-:W-:Y:S01]  /*12a0*/  ULDC UR4, c[0x0][0x28c] ;  /* 0x0000a30000047ab9 */ /* 0x000fe20000000800 */
[----:B------:R-:W-:Y:S02]  /*12b0*/  ULOP3.LUT UR22, UR13, 0x1, URZ, 0xfc, !UPT ;  /* 0x000000010d167892 */ /* 0x000fe4000f8efc3f */
[----:B------:R-:W-:-:S04]  /*12c0*/  UIADD3 UR4, UR4, 0x3f, URZ ;  /* 0x0000003f04047890 */ /* 0x000fc8000fffe03f */
[----:B------:R-:W-:-:S04]  /*12d0*/  USHF.R.S32.HI UR5, URZ, 0x1f, UR4 ;  /* 0x0000001f3f057899 */ /* 0x000fc80008011404 */
[----:B------:R-:W-:-:S03]  /*12e0*/  ULEA.HI UR5, UR5, UR4, URZ, 0x6 ;  /* 0x0000000405057291 */ /* 0x000fc6000f8f303f */
[----:B------:R-:W-:Y:S01]  /*12f0*/  UMOV UR4, URZ ;  /* 0x0000003f00047c82 */ /* 0x000fe20008000000 */
[----:B------:R-:W-:-:S03]  /*1300*/  USHF.R.S32.HI UR9, URZ, 0x6, UR5 ;  /* 0x000000063f097899 */ /* 0x000fc60008011405 */
[----:B------:R-:W-:-:S09]  /*1310*/  UMOV UR5, URZ ;  /* 0x0000003f00057c82 */ /* 0x000fd20008000000 */
.L_x_555:
[----:B------:R-:W-:Y:S01]  /*1320*/  STL [R1+0x450], RZ ;  /* 0x000450ff01007387 */ /* 0x000fe20000100800 */
[----:B--2---:R-:W2:Y:S01]  /*1330*/  S2UR UR18, SR_CgaCtaId ;  /* 0x00000000001279c3 */ /* 0x004ea20000008800 */
[----:B------:R-:W-:Y:S01]  /*1340*/  UMOV UR17, 0x400 ;  /* 0x0000040000117882 */ /* 0x000fe20000000000 */
[----:B------:R-:W-:Y:S01]  /*1350*/  UMOV UR6, URZ ;  /* 0x0000003f00067c82 */ /* 0x000fe20008000000 */
[----:B------:R-:W-:Y:S01]  /*1360*/  STL [R1+0x44c], RZ ;  /* 0x00044cff01007387 */ /* 0x000fe20000100800 */
[----:B------:R-:W-:Y:S01]  /*1370*/  UMOV UR7, URZ ;  /* 0x0000003f00077c82 */ /* 0x000fe20008000000 */
[----:B------:R-:W-:Y:S01]  /*1380*/  UMOV UR8, URZ ;  /* 0x0000003f00087c82 */ /* 0x000fe20008000000 */
[----:B------:R-:W-:Y:S01]  /*1390*/  UMOV UR23, UR5 ;  /* 0x0000000500177c82 */ /* 0x000fe20008000000 */
[----:B------:R-:W-:Y:S01]  /*13a0*/  STL [R1+0x448], RZ ;  /* 0x000448ff01007387 */ /* 0x000fe20000100800 */
[----:B-1-3--:R-:W1:Y:S01]  /*13b0*/  LDC R2, c[0x0][0x28c] ;  /* 0x0000a300ff027b82 */ /* 0x00ae620000000800 */
[----:B------:R-:W-:-:S02]  /*13c0*/  CS2R R236, SRZ ;  /* 0x0000000000ec7805 */ /* 0x000fc4000001ff00 */
[----:B------:R-:W-:Y:S01]  /*13d0*/  CS2R R234, SRZ ;  /* 0x0000000000ea7805 */ /* 0x000fe2000001ff00 */
[----:B------:R-:W-:Y:S01]  /*13e0*/  STL [R1+0x444], RZ ;  /* 0x000444ff01007387 */ /* 0x000fe20000100800 */
[----:B------:R-:W-:Y:S02]  /*13f0*/  CS2R R232, SRZ ;  /* 0x0000000000e87805 */ /* 0x000fe4000001ff00 */
[----:B------:R-:W-:Y:S02]  /*1400*/  CS2R R230, SRZ ;  /* 0x0000000000e67805 */ /* 0x000fe4000001ff00 */
[----:B------:R-:W-:Y:S01]  /*1410*/  CS2R R228, SRZ ;  /* 0x0000000000e47805 */ /* 0x000fe2000001ff00 */
[----:B------:R-:W-:Y:S01]  /*1420*/  STL [R1+0x440], RZ ;  /* 0x000440ff01007387 */ /* 0x000fe20000100800 */
[----:B------:R-:W-:Y:S02]  /*1430*/  CS2R R226, SRZ ;  /* 0x0000000000e27805 */ /* 0x000fe4000001ff00 */
        /* <DEDUP_REMOVED lines=15> */
[----:B-1----:R-:W-:Y:S02]  /*1530*/  ISETP.GE.AND P0, PT, R2, 0x1, PT ;  /* 0x000000010200780c */ /* 0x002fe40003f06270 */
        /* <DEDUP_REMOVED lines=39> */
[----:B0-----:R-:W-:Y:S02]  /*17b0*/  CS2R R16, SRZ ;  /* 0x0000000000107805 */ /* 0x001fe4000001ff00 */
[----:B------:R-:W-:-:S02]  /*17c0*/  CS2R R14, SRZ ;  /* 0x00000000000e7805 */ /* 0x000fc4000001ff00 */
[----:B------:R-:W-:Y:S01]  /*17d0*/  CS2R R12, SRZ ;  /* 0x00000000000c7805 */ /* 0x000fe2000001ff00 */
[----:B------:R-:W-:Y:S01]  /*17e0*/  STL [R1+0x404], RZ ;  /* 0x000404ff01007387 */ /* 0x000fe20000100800 */
[----:B------:R-:W-:Y:S02]  /*17f0*/  CS2R R10, SRZ ;  /* 0x00000000000a7805 */ /* 0x000fe4000001ff00 */
[----:B------:R-:W-:Y:S02]  /*1800*/  CS2R R8, SRZ ;  /* 0x0000000000087805 */ /* 0x000fe4000001ff00 */
[----:B------:R-:W-:Y:S01]  /*1810*/  CS2R R6, SRZ ;  /* 0x0000000000067805 */ /* 0x000fe2000001ff00 */
[----:B------:R-:W-:Y:S01]  /*1820*/  STL [R1+0x400], RZ ;  /* 0x000400ff01007387 */ /* 0x000fe20000100800 */
[----:B------:R-:W-:Y:S01]  /*1830*/  CS2R R4, SRZ ;  /* 0x0000000000047805 */ /* 0x000fe2000001ff00 */
[----:B------:R-:W-:Y:S01]  /*1840*/  IMAD.MOV.U32 R3, RZ, RZ, RZ ;  /* 0x000000ffff037224 */ /* 0x000fe200078e00ff */
[----:B------:R-:W-:Y:S01]  /*1850*/  CS2R R24, SRZ ;  /* 0x0000000000187805 */ /* 0x000fe2000001ff00 */
[----:B------:R-:W-:Y:S01]  /*1860*/  STL [R1+0x3fc], RZ ;  /* 0x0003fcff01007387 */ /* 0x000fe20000100800 */
[----:B------:R-:W-:-:S02]  /*1870*/  CS2R R26, SRZ ;  /* 0x00000000001a7805 */ /* 0x000fc4000001ff00 */
[----:B------:R-:W-:Y:S02]  /*1880*/  CS2R R28, SRZ ;  /* 0x00000000001c7805 */ /* 0x000fe4000001ff00 */
[----:B------:R-:W-:Y:S01]  /*1890*/  CS2R R30, SRZ ;  /* 0x00000000001e7805 */ /* 0x000fe2000001ff00 */
[----:B------:R-:W-:Y:S01]  /*18a0*/  STL [R1+0x3f8], RZ ;  /* 0x0003f8ff01007387 */ /* 0x000fe20000100800 */
[----:B------:R-:W-:Y:S02]  /*18b0*/  CS2R R32, SRZ ;  /* 0x0000000000207805 */ /* 0x000fe4000001ff00 */
[----:B------:R-:W-:Y:S02]  /*18c0*/  CS2R R34, SRZ ;  /* 0x0000000000227805 */ /* 0x000fe4000001ff00 */
        /* <DEDUP_REMOVED lines=77> */
[----:B------:R-:W-:Y:S04]  /*1da0*/  STL [R1+0x3a8], RZ ;  /* 0x0003a8ff01007387 */ /* 0x000fe80000100800 */
        /* <DEDUP_REMOVED lines=106> */
[----:B------:R-:W-:Y:S04]  /*2450*/  STL [R1], RZ ;  /* 0x000000ff01007387 */ /* 0x000fe80000100800 */
        /* <DEDUP_REMOVED lines=39> */
[----:B------:R-:W-:Y:S01]  /*26d0*/  STL [R1+0xa0], RZ ;  /* 0x0000a0ff01007387 */ /* 0x000fe20000100800 */
[----:B------:R-:W0:Y:S03]  /*26e0*/  S2R R0, SR_TID.X ;  /* 0x0000000000007919 */ /* 0x000e260000002100 */
        /* <DEDUP_REMOVED lines=8> */
[----:B0-----:R-:W-:-:S03]  /*2770*/  LOP3.LUT R0, R0, 0x80, RZ, 0xc0, !PT ;  /* 0x0000008000007812 */ /* 0x001fc600078ec0ff */
[----:B------:R-:W-:Y:S01]  /*2780*/  STL [R1+0xc4], RZ ;  /* 0x0000c4ff01007387 */ /* 0x000fe20000100800 */
[----:B------:R-:W-:-:S03]  /*2790*/  SHF.R.U32.HI R0, RZ, 0x7, R0 ;  /* 0x00000007ff007819 */ /* 0x000fc60000011600 */
        /* <DEDUP_REMOVED lines=33> */
[----:B------:R-:W0:Y:S04]  /*29b0*/  SHFL.IDX PT, R0, R0, RZ, 0x1f ;  /* 0x00001fff00007589 */ /* 0x000e2800000e0000 */
[----:B------:R1:W-:Y:S04]  /*29c0*/  STL [R1+0x14c], RZ ;  /* 0x00014cff01007387 */ /* 0x0003e80000100800 */
[----:B------:R1:W-:Y:S04]  /*29d0*/  STL [R1+0x150], RZ ;  /* 0x000150ff01007387 */ /* 0x0003e80000100800 */
[----:B------:R1:W-:Y:S04]  /*29e0*/  STL [R1+0x154], RZ ;  /* 0x000154ff01007387 */ /* 0x0003e80000100800 */
[----:B------:R1:W-:Y:S04]  /*29f0*/  STL [R1+0x158], RZ ;  /* 0x000158ff01007387 */ /* 0x0003e80000100800 */
[----:B------:R1:W-:Y:S04]  /*2a00*/  STL [R1+0x15c], RZ ;  /* 0x00015cff01007387 */ /* 0x0003e80000100800 */
[----:B------:R1:W-:Y:S01]  /*2a10*/  STL [R1+0x160], RZ ;  /* 0x000160ff01007387 */ /* 0x0003e20000100800 */
[----:B0-----:R-:W-:Y:S01]  /*2a20*/  R2UR UR12, R0 ;  /* 0x00000000000c72ca */ /* 0x001fe200000e0000 */
[----:B------:R-:W-:-:S02]  /*2a30*/  IMAD.U32 R0, RZ, RZ, UR4 ;  /* 0x00000004ff007e24 */ /* 0x000fc4000f8e00ff */
[----:B------:R1:W-:Y:S04]  /*2a40*/  STL [R1+0x164], RZ ;  /* 0x000164ff01007387 */ /* 0x0003e80000100800 */
[----:B------:R1:W-:Y:S04]  /*2a50*/  STL [R1+0x168], RZ ;  /* 0x000168ff01007387 */ /* 0x0003e80000100800 */
[----:B------:R1:W-:Y:S02]  /*2a60*/  STL [R1+0x16c], RZ ;  /* 0x00016cff01007387 */ /* 0x0003e40000100800 */
[----:B------:R-:W-:-:S02]  /*2a70*/  ULEA.HI UR11, UR12, UR12, URZ, 0x1 ;  /* 0x0000000c0c0b7291 */ /* 0x000fc4000f8f083f */
[----:B------:R1:W-:Y:S02]  /*2a80*/  STL [R1+0x170], RZ ;  /* 0x000170ff01007387 */ /* 0x0003e40000100800 */
[----:B------:R-:W-:Y:S02]  /*2a90*/  ULOP3.LUT UR16, UR11, 0xffffe, URZ, 0xc0, !UPT ;  /* 0x000ffffe0b107892 */ /* 0x000fe4000f8ec03f */
[----:B------:R1:W-:Y:S01]  /*2aa0*/  STL [R1+0x174], RZ ;  /* 0x000174ff01007387 */ /* 0x0003e20000100800 */
[----:B--2---:R-:W-:Y:S02]  /*2ab0*/  ULEA UR11, UR18, UR17, 0x18 ;  /* 0x00000011120b7291 */ /* 0x004fe4000f8ec03f */
[----:B------:R-:W-:Y:S01]  /*2ac0*/  UIADD3 UR16, UR12, -UR16, URZ ;  /* 0x800000100c107290 */ /* 0x000fe2000fffe03f */
[----:B------:R1:W-:Y:S03]  /*2ad0*/  STL [R1+0x178], RZ ;  /* 0x000178ff01007387 */ /* 0x0003e60000100800 */
[----:B------:R-:W-:Y:S01]  /*2ae0*/  ULEA UR16, UR16, UR11, 0xc ;  /* 0x0000000b10107291 */ /* 0x000fe2000f8e603f */
[----:B------:R1:W-:Y:S03]  /*2af0*/  STL [R1+0x17c], RZ ;  /* 0x00017cff01007387 */ /* 0x0003e60000100800 */
[----:B------:R-:W-:Y:S01]  /*2b00*/  UIADD3 UR16, UR16, 0x100, URZ ;  /* 0x0000010010107890 */ /* 0x000fe2000fffe03f */
[----:B------:R1:W-:Y:S03]  /*2b10*/  STL [R1+0x180], RZ ;  /* 0x000180ff01007387 */ /* 0x0003e60000100800 */
[----:B------:R-:W-:Y:S01]  /*2b20*/  USHF.R.U32.HI UR12, URZ, 0x4, UR16 ;  /* 0x000000043f0c7899 */ /* 0x000fe20008011610 */
[----:B------:R1:W-:Y:S03]  /*2b30*/  STL [R1+0x184], RZ ;  /* 0x000184ff01007387 */ /* 0x0003e60000100800 */
[----:B------:R-:W-:Y:S01]  /*2b40*/  ULOP3.LUT UR12, UR12, 0x3fff, URZ, 0xc0, !UPT ;  /* 0x00003fff0c0c7892 */ /* 0x000fe2000f8ec03f */
[----:B------:R1:W-:Y:S04]  /*2b50*/  STL [R1+0x188], RZ ;  /* 0x000188ff01007387 */ /* 0x0003e80000100800 */
        /* <DEDUP_REMOVED lines=28> */
[----:B------:R1:W-:Y:S01]  /*2d20*/  STL [R1+0x1fc], RZ ;  /* 0x0001fcff01007387 */ /* 0x0003e20000100800 */
[----:B------:R-:W-:Y:S05]  /*2d30*/  @!P0 BRA `(.L_x_17) ;  /* 0x0000004000c08947 */ /* 0x000fea0003800000 */
[----:B------:R-:W-:-:S06]  /*2d40*/  UISETP.NE.AND UP0, UPT, UR22, 0x3, UPT ;  /* 0x000000031600788c */ /* 0x000fcc000bf05270 */
[----:B------:R-:W-:-:S13]  /*2d50*/  PLOP3.LUT P1, PT, PT, PT, UP0, 0x80, 0x0 ;  /* 0x000000000000781c */ /* 0x000fda0003f2f008 */
[----:B------:R-:W-:Y:S05]  /*2d60*/  @!P1 BRA `(.L_x_18) ;  /* 0x0000000000049947 */ /* 0x000fea0003800000 */
[----:B------:R-:W-:Y:S01]  /*2d70*/  BPT.TRAP 0x1 ;  /* 0x000000040000795c */ /* 0x000fe20000300000 */
.L_x_18:
[----:B------:R-:W-:Y:S01]  /*2d80*/  ULEA UR6, UR5, UR11, 0x3 ;  /* 0x0000000b05067291 */ /* 0x000fe2000f8e183f */
[----:B------:R-:W-:-:S05]  /*2d90*/  IMAD.U32 R0, RZ, RZ, UR4 ;  /* 0x00000004ff007e24 */ /* 0x000fca000f8e00ff */
[----:B------:R-:W-:-:S04]  /*2da0*/  SHF.L.U32 R0, R0, 0x1f, RZ ;  /* 0x0000001f00007819 */ /* 0x000fc800000006ff */
[----:B------:R0:W2:Y:S01]  /*2db0*/  SYNCS.PHASECHK.TRANS64.TRYWAIT P0, [UR6], R0 ;  /* 0x00000000ff0075a7 */ /* 0x0000a20008000146 */
[----:B------:R-:W-:Y:S05]  /*2dc0*/  @!P1 BRA `(.L_x_19) ;  /* 0x0000000000049947 */ /* 0x000fea0003800000 */
[----:B------:R-:W-:Y:S01]  /*2dd0*/  BPT.TRAP 0x1 ;  /* 0x000000040000795c */ /* 0x000fe20000300000 */
.L_x_19:
[----:B--2---:R-:W-:Y:S05]  /*2de0*/  @P0 BRA `(.L_x_20) ;  /* 0x0000000000080947 */ /* 0x004fea0003800000 */
[----:B------:R-:W2:Y:S02]  /*2df0*/  SYNCS.PHASECHK.TRANS64.TRYWAIT P0, [UR6], R0 ;  /* 0x00000000ff0075a7 */ /* 0x000ea40008000146 */
[----:B--2---:R-:W-:Y:S05]  /*2e00*/  @!P0 BRA `(.L_x_21) ;  /* 0x0000022400948947 */ /* 0x004fea0003800000 */
.L_x_20:
[----:B------:R-:W-:Y:S01]  /*2e10*/  UIADD3 UR6, UR11, 0x14100, URZ ;  /* 0x000141000b067890 */ /* 0x000fe2000fffe03f */
[----:B------:R-:W-:Y:S01]  /*2e20*/  WARPGROUP.ARRIVE ;  /* 0x00000000000079c5 */ /* 0x000fe20000000000 */
[----:B------:R-:W-:Y:S02]  /*2e30*/  ULOP3.LUT UR7, UR12, 0x10000, URZ, 0xfc, !UPT ;  /* 0x000100000c077892 */ /* 0x000fe4000f8efc3f */
[----:B------:R-:W-:Y:S02]  /*2e40*/  USHF.R.U32.HI UR6, URZ, 0x4, UR6 ;  /* 0x000000043f067899 */ /* 0x000fe40008011606 */
[----:B------:R-:W-:Y:S02]  /*2e50*/  ULEA UR7, UR5, UR7, 0xa ;  /* 0x0000000705077291 */ /* 0x000fe4000f8e503f */
[----:B------:R-:W-:Y:S01]  /*2e60*/  ULOP3.LUT UR6, UR6, 0x3fff, URZ, 0xc0, !UPT ;  /* 0x00003fff06067892 */ /* 0x000fe2000f8ec03f */
[----:B------:R-:W-:Y:S01]  /*2e70*/  UMOV UR17, 0x80000020 ;  /* 0x8000002000117882 */ /* 0x000fe20000000000 */
[----:B------:R-:W-:-:S02]  /*2e80*/  UMOV UR19, 0x80000020 ;  /* 0x8000002000137882 */ /* 0x000fc40000000000 */
[----:B------:R-:W-:Y:S01]  /*2e90*/  ULOP3.LUT UR6, UR6, 0x10000, URZ, 0xfc, !UPT ;  /* 0x0001000006067892 */ /* 0x000fe2000f8efc3f */
[----:B------:R-:W-:-:S03]  /*2ea0*/  UMOV UR16, UR7 ;  /* 0x0000000700107c82 */ /* 0x000fc60008000000 */
[----:B------:R-:W-:-:S03]  /*2eb0*/  ULEA UR8, UR5, UR6, 0xa ;  /* 0x0000000605087291 */ /* 0x000fc6000f8e503f */
[----:B------:R-:W-:-:S04]  /*2ec0*/  UMOV UR6, 0x2 ;  /* 0x0000000200067882 */ /* 0x000fc80000000000 */
[----:B------:R-:W-:Y:S02]  /*2ed0*/  UMOV UR18, UR8 ;  /* 0x0000000800127c82 */ /* 0x000fe40008000000 */
[----:B------:R-:W-:Y:S01]  /*2ee0*/  QGMMA.64x256x32.F32.E5M2.E5M2 R24, gdesc[UR16], RZ, !UPT, gsb0 ;  /* 0x03e00000101879f3 */ /* 0x000fe2000c0038ff */
[----:B------:R-:W-:Y:S01]  /*2ef0*/  UIADD3 UR16, UR7, 0x200, URZ ;  /* 0x0000020007107890 */ /* 0x000fe2000fffe03f */
[----:B------:R-:W-:Y:S01]  /*2f00*/  UMOV UR17, 0x80000020 ;  /* 0x8000002000117882 */ /* 0x000fe20000000000 */
[----:B------:R-:W-:Y:S02]  /*2f10*/  WARPGROUP.DEPBAR.LE gsb0, 0x0 ;  /* 0x00008000000079c5 */ /* 0x000fe40000010000 */
[----:B------:R-:W-:Y:S04]  /*2f20*/  STL.64 [R1], R24 ;  /* 0x0000001801007387 */ /* 0x000fe80000100a00 */
[----:B------:R-:W-:Y:S04]  /*2f30*/  STL.64 [R1+0x8], R26 ;  /* 0x0000081a01007387 */ /* 0x000fe80000100a00 */
        /* <DEDUP_REMOVED lines=61> */
[----:B------:R3:W-:Y:S02]  /*3310*/  STL.64 [R1+0x1f8], R150 ;  /* 0x0001f89601007387 */ /* 0x0007e40000100a00 */
[----:B---3--:R-:W-:-:S06]  /*3320*/  WARPGROUP.ARRIVE ;  /* 0x00000000000079c5 */ /* 0x008fcc0000000000 */
[----:B------:R-:W-:Y:S03]  /*3330*/  QGMMA.64x256x32.F32.E5M2.E5M2 R24, gdesc[UR16], RZ, !UPT, gsb0 ;  /* 0x03e00000101879f3 */ /* 0x000fe6000c0038ff */
[----:B------:R-:W-:Y:S02]  /*3340*/  WARPGROUP.DEPBAR.LE gsb0, 0x0 ;  /* 0x00008000000079c5 */ /* 0x000fe40000010000 */
        /* <DEDUP_REMOVED lines=21> */
[----:B------:R3:W-:Y:S04]  /*34a0*/  STL.64 [R1+0x478], R108 ;  /* 0x0004786c01007387 */ /* 0x0007e80000100a00 */
        /* <DEDUP_REMOVED lines=70> */
[----:B---3--:R-:W3:Y:S04]  /*3910*/  LDL.LU.64 R108, [R1] ;  /* 0x00000000016c7983 */ /* 0x008ee80000300a00 */
[----:B------:R-:W3:Y:S04]  /*3920*/  LDL.LU.64 R110, [R1+0x8] ;  /* 0x00000800016e7983 */ /* 0x000ee80000300a00 */
        /* <DEDUP_REMOVED lines=61> */
[----:B------:R-:W3:Y:S01]  /*3d00*/  LDL.LU.64 R234, [R1+0x1f8] ;  /* 0x0001f80001ea7983 */ /* 0x000ee20000300a00 */
[----:B------:R-:W-:-:S02]  /*3d10*/  UIADD3 UR16, UR7, 0x2, URZ ;  /* 0x0000000207107890 */ /* 0x000fc4000fffe03f */
[----:B------:R-:W-:Y:S01]  /*3d20*/  UIADD3 UR18, UR8, 0x2, URZ ;  /* 0x0000000208127890 */ /* 0x000fe2000fffe03f */
[----:B------:R-:W-:Y:S01]  /*3d30*/  STL [R1+0x338], RZ ;  /* 0x000338ff01007387 */ /* 0x000fe20000100800 */
[----:B------:R-:W-:Y:S01]  /*3d40*/  UMOV UR17, 0x80000020 ;  /* 0x8000002000117882 */ /* 0x000fe20000000000 */
[----:B------:R-:W-:Y:S02]  /*3d50*/  UMOV UR19, 0x80000020 ;  /* 0x8000002000137882 */ /* 0x000fe40000000000 */
        /* <DEDUP_REMOVED lines=25> */
[----:B---3--:R-:W-:-:S06]  /*3ef0*/  WARPGROUP.ARRIVE ;  /* 0x00000000000079c5 */ /* 0x008fcc0000000000 */
[----:B------:R-:W-:Y:S03]  /*3f00*/  QGMMA.64x256x32.F32.E5M2.E5M2 R108, gdesc[UR16], R108, gsb0 ;  /* 0x03e00000106c79f3 */ /* 0x000fe6000800386c */
[----:B------:R-:W-:Y:S02]  /*3f10*/  WARPGROUP.DEPBAR.LE gsb0, 0x0 ;  /* 0x00008000000079c5 */ /* 0x000fe40000010000 */
[----:B------:R-:W-:Y:S01]  /*3f20*/  STL.64 [R1], R108 ;  /* 0x0000006c01007387 */ /* 0x000fe20000100a00 */
[----:B------:R-:W-:Y:S01]  /*3f30*/  UIADD3 UR16, UR7, 0x202, URZ ;  /* 0x0000020207107890 */ /* 0x000fe2000fffe03f */
[----:B------:R-:W-:Y:S02]  /*3f40*/  IMAD.MOV.U32 R2, RZ, RZ, R234 ;  /* 0x000000ffff027224 */ /* 0x000fe400078e00ea */
[----:B------:R-:W-:Y:S01]  /*3f50*/  STL.64 [R1+0x8], R110 ;  /* 0x0000086e01007387 */ /* 0x000fe20000100a00 */
[----:B------:R-:W-:Y:S01]  /*3f60*/  UMOV UR17, 0x80000020 ;  /* 0x8000002000117882 */ /* 0x000fe20000000000 */
[----:B------:R-:W-:Y:S01]  /*3f70*/  ULDC UR7, c[0x0][0x50c] ;  /* 0x0001430000077ab9 */ /* 0x000fe20000000800 */
[----:B0-2---:R-:W-:Y:S01]  /*3f80*/  IMAD.MOV.U32 R0, RZ, RZ, R235 ;  /* 0x000000ffff007224 */ /* 0x005fe200078e00eb */
        /* <DEDUP_REMOVED lines=62> */
[----:B0-----:R-:W3:Y:S04]  /*4370*/  LDL.LU.64 R150, [R1+0x520] ;  /* 0x0005200001967983 */ /* 0x001ee80000300a00 */
        /* <DEDUP_REMOVED lines=21> */
[----:B------:R-:W-:Y:S01]  /*44d0*/  UISETP.NE.AND UP0, UPT, UR7, 0x2, UPT ;  /* 0x000000020700788c */ /* 0x000fe2000bf05270 */
[----:B------:R-:W-:-:S02]  /*44e0*/  CS2R R236, SRZ ;  /* 0x0000000000ec7805 */ /* 0x000fc4000001ff00 */
[----:B--2---:R-:W-:Y:S01]  /*44f0*/  CS2R R234, SRZ ;  /* 0x0000000000ea7805 */ /* 0x004fe2000001ff00 */
[----:B------:R0:W-:Y:S01]  /*4500*/  STL [R1+0x2d0], RZ ;  /* 0x0002d0ff01007387 */ /* 0x0001e20000100800 */
[----:B------:R-:W-:Y:S01]  /*4510*/  USEL UR7, URZ, 0x1, UP0 ;  /* 0x000000013f077887 */ /* 0x000fe20008000000 */
[----:B------:R-:W-:Y:S02]  /*4520*/  CS2R R232, SRZ ;  /* 0x0000000000e87805 */ /* 0x000fe4000001ff00 */
[----:B------:R-:W-:Y:S01]  /*4530*/  CS2R R230, SRZ ;  /* 0x0000000000e67805 */ /* 0x000fe2000001ff00 */
[----:B------:R0:W-:Y:S01]  /*4540*/  STL [R1+0x2cc], RZ ;  /* 0x0002ccff01007387 */ /* 0x0001e20000100800 */
[----:B------:R-:W-:Y:S02]  /*4550*/  CS2R R228, SRZ ;  /* 0x0000000000e47805 */ /* 0x000fe4000001ff00 */
[----:B------:R-:W-:Y:S02]  /*4560*/  CS2R R226, SRZ ;  /* 0x0000000000e27805 */ /* 0x000fe4000001ff00 */
[----:B------:R-:W-:Y:S01]  /*4570*/  ISETP.NE.AND P0, PT, RZ, UR7, PT ;  /* 0x00000007ff007c0c */ /* 0x000fe2000bf05270 */
[----:B------:R0:W-:Y:S01]  /*4580*/  STL [R1+0x2c8], RZ ;  /* 0x0002c8ff01007387 */ /* 0x0001e20000100800 */
[----:B------:R-:W-:-:S02]  /*4590*/  CS2R R224, SRZ ;  /* 0x0000000000e07805 */ /* 0x000fc4000001ff00 */
[----:B------:R-:W-:Y:S02]  /*45a0*/  CS2R R222, SRZ ;  /* 0x0000000000de7805 */ /* 0x000fe4000001ff00 */
[----:B------:R-:W-:Y:S01]  /*45b0*/  CS2R R220, SRZ ;  /* 0x0000000000dc7805 */ /* 0x000fe2000001ff00 */
[----:B------:R0:W-:Y:S01]  /*45c0*/  STL [R1+0x2c4], RZ ;  /* 0x0002c4ff01007387 */ /* 0x0001e20000100800 */
[----:B------:R-:W-:Y:S02]  /*45d0*/  CS2R R218, SRZ ;  /* 0x0000000000da7805 */ /* 0x000fe4000001ff00 */
[----:B------:R-:W-:Y:S02]  /*45e0*/  CS2R R216, SRZ ;  /* 0x0000000000d87805 */ /* 0x000fe4000001ff00 */
[----:B------:R-:W-:Y:S01]  /*45f0*/  CS2R R214, SRZ ;  /* 0x0000000000d67805 */ /* 0x000fe2000001ff00 */
        /* <DEDUP_REMOVED lines=54> */
[----:B------:R-:W-:Y:S01]  /*4960*/  CS2R R4, SRZ ;  /* 0x0000000000047805 */ /* 0x000fe2000001ff00 */
[----:B------:R-:W-:Y:S01]  /*4970*/  IMAD.MOV.U32 R3, RZ, RZ, RZ ;  /* 0x000000ffff037224 */ /* 0x000fe200078e00ff */
        /* <DEDUP_REMOVED lines=35> */
[----:B---3--:R-:W-:-:S06]  /*4bb0*/  WARPGROUP.ARRIVE ;  /* 0x00000000000079c5 */ /* 0x008fcc0000000000 */
[----:B------:R-:W-:Y:S03]  /*4bc0*/  QGMMA.64x256x32.F32.E5M2.E5M2 R24, gdesc[UR16], R24, gsb0 ;  /* 0x03e00000101879f3 */ /* 0x000fe60008003818 */
[----:B------:R-:W-:Y:S02]  /*4bd0*/  WARPGROUP.DEPBAR.LE gsb0, 0x0 ;  /* 0x00008000000079c5 */ /* 0x000fe40000010000 */
[----:B0-----:R-:W-:Y:S05]  /*4be0*/  @!P0 BRA `(.L_x_22) ;  /* 0x0000002000f88947 */ /* 0x001fea0003800000 */
[----:B------:R-:W2:Y:S04]  /*4bf0*/  LDL R3, [R1] ;  /* 0x0000000001037983 */ /* 0x000ea80000100800 */
[----:B------:R-:W3:Y:S04]  /*4c00*/  LDL R4, [R1+0x4] ;  /* 0x0000040001047983 */ /* 0x000ee80000100800 */
[----:B------:R-:W4:Y:S04]  /*4c10*/  LDL R5, [R1+0x8] ;  /* 0x0000080001057983 */ /* 0x000f280000100800 */
[----:B------:R-:W5:Y:S04]  /*4c20*/  LDL R6, [R1+0xc] ;  /* 0x00000c0001067983 */ /* 0x000f680000100800 */
        /* <DEDUP_REMOVED lines=101> */
[----:B------:R0:W-:Y:S04]  /*5280*/  STL [R1+0x4c4], R131 ;  /* 0x0004c48301007387 */ /* 0x0001e80000100800 */
[----:B0-----:R-:W5:Y:S04]  /*5290*/  LDL R131, [R1+0x1a4] ;  /* 0x0001a40001837983 */ /* 0x001f680000100800 */
        /* <DEDUP_REMOVED lines=39> */
[----:B0-----:R-:W5:Y:S01]  /*5510*/  LDL R151, [R1+0x1f4] ;  /* 0x0001f40001977983 */ /* 0x001f620000100800 */
[----:B------:R-:W-:-:S01]  /*5520*/  FADD R2, RZ, R2 ;  /* 0x00000002ff027221 */ /* 0x000fc20000000000 */
[----:B------:R-:W-:Y:S01]  /*5530*/  FADD R0, RZ, R0 ;  /* 0x00000000ff007221 */ /* 0x000fe20000000000 */
[----:B--2---:R-:W-:-:S01]  /*5540*/  FADD R3, RZ, R3 ;  /* 0x00000003ff037221 */ /* 0x004fc20000000000 */
[----:B---3--:R-:W-:Y:S01]  /*5550*/  FADD R4, RZ, R4 ;  /* 0x00000004ff047221 */ /* 0x008fe20000000000 */
[----:B----4-:R-:W-:-:S01]  /*5560*/  FADD R5, RZ, R5 ;  /* 0x00000005ff057221 */ /* 0x010fc20000000000 */
[----:B-----5:R-:W-:Y:S01]  /*5570*/  FADD R6, RZ, R6 ;  /* 0x00000006ff067221 */ /* 0x020fe20000000000 */
[----:B------:R-:W-:-:S01]  /*5580*/  FADD R7, RZ, R7 ;  /* 0x00000007ff077221 */ /* 0x000fc20000000000 */
[----:B------:R-:W-:Y:S01]  /*5590*/  FADD R8, RZ, R8 ;  /* 0x00000008ff087221 */ /* 0x000fe20000000000 */
        /* <DEDUP_REMOVED lines=13> */
[----:B------:R-:W2:Y:S01]  /*5670*/  LDL.LU R131, [R1+0x4c4] ;  /* 0x0004c40001837983 */ /* 0x000ea20000300800 */
        /* <DEDUP_REMOVED lines=13> */
[----:B------:R-:W3:Y:S01]  /*5750*/  LDL.LU R132, [R1+0x4c0] ;  /* 0x0004c00001847983 */ /* 0x000ee20000300800 */
        /* <DEDUP_REMOVED lines=16> */
[----:B------:R0:W-:Y:S01]  /*5860*/  STL [R1+0x200], R133 ;  /* 0x0002008501007387 */ /* 0x0001e20000100800 */
        /* <DEDUP_REMOVED lines=9> */
[----:B0-----:R-:W4:Y:S01]  /*5900*/  LDL.LU R133, [R1+0x4bc] ;  /* 0x0004bc0001857983 */ /* 0x001f220000300800 */
[----:B------:R-:W-:-:S01]  /*5910*/  FADD R184, RZ, R184 ;  /* 0x000000b8ffb87221 */ /* 0x000fc20000000000 */
[----:B------:R-:W-:Y:S01]  /*5920*/  FADD R185, RZ, R185 ;  /* 0x000000b9ffb97221 */ /* 0x000fe20000000000 */
[----:B------:R-:W-:-:S01]  /*5930*/  FADD R186, RZ, R186 ;  /* 0x000000baffba7221 */ /* 0x000fc20000000000 */
        /* <DEDUP_REMOVED lines=10> */
[----:B0-----:R-:W5:Y:S01]  /*59e0*/  LDL.LU R134, [R1+0x4b8] ;  /* 0x0004b80001867983 */ /* 0x001f620000300800 */
        /* <DEDUP_REMOVED lines=52> */
[----:B0-----:R-:W5:Y:S04]  /*5d30*/  LDL.LU R138, [R1+0x4a8] ;  /* 0x0004a800018a7983 */ /* 0x001f680000300800 */
[----:B------:R0:W-:Y:S01]  /*5d40*/  STL [R1+0x218], R139 ;  /* 0x0002188b01007387 */ /* 0x0001e20000100800 */
[----:B------:R-:W-:-:S03]  /*5d50*/  FADD R140, RZ, R140 ;  /* 0x0000008cff8c7221 */ /* 0x000fc60000000000 */
        /* <DEDUP_REMOVED lines=34> */
[----:B------:R0:W-:Y:S04]  /*5f80*/  STL [R1+0x248], R151 ;  /* 0x0002489701007387 */ /* 0x0001e80000100800 */
[----:B0-----:R-:W5:Y:S04]  /*5f90*/  LDL.LU R151, [R1+0x474] ;  /* 0x0004740001977983 */ /* 0x001f680000300800 */
[----:B------:R0:W-:Y:S04]  /*5fa0*/  STL [R1+0x24c], R2 ;  /* 0x00024c0201007387 */ /* 0x0001e80000100800 */
[----:B------:R1:W-:Y:S01]  /*5fb0*/  STL [R1+0x250], R0 ;  /* 0x0002500001007387 */ /* 0x0003e20000100800 */
[----:B0-----:R-:W-:-:S01]  /*5fc0*/  FADD R2, RZ, R24 ;  /* 0x00000018ff027221 */ /* 0x001fc20000000000 */
[----:B-1----:R-:W-:-:S04]  /*5fd0*/  FADD R0, RZ, R25 ;  /* 0x00000019ff007221 */ /* 0x002fc80000000000 */
        /* <DEDUP_REMOVED lines=211> */
[----:B--2---:R-:W-:-:S04]  /*6d10*/  FADD R0, RZ, R131 ;  /* 0x00000083ff007221 */ /* 0x004fc80000000000 */
[----:B------:R3:W-:Y:S04]  /*6d20*/  STL [R1+0x3fc], R2 ;  /* 0x0003fc0201007387 */ /* 0x0007e80000100800 */
[----:B------:R4:W-:Y:S01]  /*6d30*/  STL [R1+0x400], R0 ;  /* 0x0004000001007387 */ /* 0x0009e20000100800 */
[----:B---3--:R-:W-:-:S01]  /*6d40*/  FADD R2, RZ, R132 ;  /* 0x00000084ff027221 */ /* 0x008fc20000000000 */
[----:B----4-:R-:W-:-:S04]  /*6d50*/  FADD R0, RZ, R133 ;  /* 0x00000085ff007221 */ /* 0x010fc80000000000 */
[----:B------:R5:W-:Y:S04]  /*6d60*/  STL [R1+0x404], R2 ;  /* 0x0004040201007387 */ /* 0x000be80000100800 */
[----:B------:R0:W-:Y:S01]  /*6d70*/  STL [R1+0x408], R0 ;  /* 0x0004080001007387 */ /* 0x0001e20000100800 */
[----:B-----5:R-:W-:-:S01]  /*6d80*/  FADD R2, RZ, R134 ;  /* 0x00000086ff027221 */ /* 0x020fc20000000000 */
[----:B0-----:R-:W-:-:S04]  /*6d90*/  FADD R0, RZ, R135 ;  /* 0x00000087ff007221 */ /* 0x001fc80000000000 */
        /* <DEDUP_REMOVED lines=34> */
[----:B------:R-:W-:-:S05]  /*6fc0*/  UMOV UR6, URZ ;  /* 0x0000003f00067c82 */ /* 0x000fca0008000000 */
.L_x_22:
[----:B------:R-:W-:-:S04]  /*6fd0*/  UIADD3 UR23, UR5, 0x1, URZ ;  /* 0x0000000105177890 */ /* 0x000fc8000fffe03f */
[----:B------:R-:W-:-:S04]  /*6fe0*/  UISETP.NE.AND UP0, UPT, UR23, 0x5, UPT ;  /* 0x000000051700788c */ /* 0x000fc8000bf05270 */
[----:B------:R-:W-:Y:S02]  /*6ff0*/  USEL UR8, URZ, 0x1, UP0 ;  /* 0x000000013f087887 */ /* 0x000fe40008000000 */
[----:B------:R-:W-:Y:S02]  /*7000*/  USEL UR23, UR23, URZ, UP0 ;  /* 0x0000003f17177287 */ /* 0x000fe40008000000 */
[----:B------:R-:W-:-:S06]  /*7010*/  ULOP3.LUT UR8, UR4, UR8, URZ, 0x3c, !UPT ;  /* 0x0000000804087292 */ /* 0x000fcc000f8e3c3f */
[----:B0-----:R-:W-:Y:S01]  /*7020*/  IMAD.U32 R0, RZ, RZ, UR8 ;  /* 0x00000008ff007e24 */ /* 0x001fe2000f8e00ff */
[----:B------:R-:W-:-:S06]  /*7030*/  UMOV UR8, 0x1 ;  /* 0x0000000100087882 */ /* 0x000fcc0000000000 */
.L_x_17:
[----:B------:R-:W-:-:S04]  /*7040*/  UISETP.LT.AND UP0, UPT, UR9, 0x1, UPT ;  /* 0x000000010900788c */ /* 0x000fc8000bf01270 */
[----:B------:R-:W-:-:S04]  /*7050*/  USEL UR16, UR9, 0x1, UP0 ;  /* 0x0000000109107887 */ /* 0x000fc80008000000 */
[----:B------:R-:W-:-:S04]  /*7060*/  UIADD3 UR16, UR9, -UR16, URZ ;  /* 0x8000001009107290 */ /* 0x000fc8000fffe03f */
[----:B------:R-:W-:-:S06]  /*7070*/  UISETP.GE.AND UP0, UPT, UR16, 0x1, UPT ;  /* 0x000000011000788c */ /* 0x000fcc000bf06270 */
[----:B------:R-:W-:-:S13]  /*7080*/  PLOP3.LUT P0, PT, PT, PT, UP0, 0x80, 0x0 ;  /* 0x000000000000781c */ /* 0x000fda0003f0f008 */
[----:B------:R-:W-:Y:S05]  /*7090*/  @!P0 BRA `(.L_x_23) ;  /* 0x0000006000688947 */ /* 0x000fea0003800000 */
[----:B------:R-:W-:Y:S01]  /*70a0*/  UMOV UR24, UR16 ;  /* 0x0000001000187c82 */ /* 0x000fe20008000000 */
[----:B------:R-:W-:Y:S01]  /*70b0*/  UMOV UR25, UR5 ;  /* 0x0000000500197c82 */ /* 0x000fe20008000000 */
[----:B------:R-:W-:-:S05]  /*70c0*/  ULDC UR26, c[0x0][0x50c] ;  /* 0x00014300001a7ab9 */ /* 0x000fca0000000800 */
.L_x_31:
[----:B------:R-:W-:-:S06]  /*70d0*/  UISETP.NE.AND UP0, UPT, UR22, 0x3, UPT ;  /* 0x000000031600788c */ /* 0x000fcc000bf05270 */
[----:B------:R-:W-:-:S13]  /*70e0*/  PLOP3.LUT P1, PT, PT, PT, UP0, 0x80, 0x0 ;  /* 0x000000000000781c */ /* 0x000fda0003f2f008 */
[----:B------:R-:W-:Y:S05]  /*70f0*/  @!P1 BRA `(.L_x_24) ;  /* 0x0000000000049947 */ /* 0x000fea0003800000 */
[----:B------:R-:W-:Y:S01]  /*7100*/  BPT.TRAP 0x1 ;  /* 0x000000040000795c */ /* 0x000fe20000300000 */
.L_x_24:
[----:B------:R-:W0:Y:S01]  /*7110*/  S2UR UR16, SR_CgaCtaId ;  /* 0x00000000001079c3 */ /* 0x000e220000008800 */
[----:B------:R-:W-:Y:S01]  /*7120*/  UMOV UR11, 0x400 ;  /* 0x00000400000b7882 */ /* 0x000fe20000000000 */
[----:B------:R-:W-:Y:S01]  /*7130*/  SHF.L.U32 R2, R0, 0x1f, RZ ;  /* 0x0000001f00027819 */ /* 0x000fe200000006ff */
[----:B0-----:R-:W-:-:S04]  /*7140*/  ULEA UR11, UR16, UR11, 0x18 ;  /* 0x0000000b100b7291 */ /* 0x001fc8000f8ec03f */
[----:B------:R-:W-:-:S09]  /*7150*/  ULEA UR16, UR23, UR11, 0x3 ;  /* 0x0000000b17107291 */ /* 0x000fd2000f8e183f */
[----:B------:R0:W2:Y:S01]  /*7160*/  SYNCS.PHASECHK.TRANS64.TRYWAIT P0, [UR16], R2 ;  /* 0x00000002ff0075a7 */ /* 0x0000a20008000150 */
[----:B------:R-:W-:Y:S05]  /*7170*/  @!P1 BRA `(.L_x_25) ;  /* 0x0000000000049947 */ /* 0x000fea0003800000 */
[----:B------:R-:W-:Y:S01]  /*7180*/  BPT.TRAP 0x1 ;  /* 0x000000040000795c */ /* 0x000fe20000300000 */
.L_x_25:
[----:B--2---:R-:W-:Y:S05]  /*7190*/  @P0 BRA `(.L_x_26) ;  /* 0x0000000000080947 */ /* 0x004fea0003800000 */
[----:B------:R-:W2:Y:S02]  /*71a0*/  SYNCS.PHASECHK.TRANS64.TRYWAIT P0, [UR16], R2 ;  /* 0x00000002ff0075a7 */ /* 0x000ea40008000150 */
[----:B--2---:R-:W-:Y:S05]  /*71b0*/  @!P0 BRA `(.L_x_27) ;  /* 0x000001e000c08947 */ /* 0x004fea0003800000 */
.L_x_26:
        /* <DEDUP_REMOVED lines=64> */
[----:B--2---:R-:W2:Y:S04]  /*75c0*/  LDL.LU.64 R108, [R1] ;  /* 0x00000000016c7983 */ /* 0x004ea80000300a00 */
[----:B------:R-:W2:Y:S04]  /*75d0*/  LDL.LU.64 R110, [R1+0x8] ;  /* 0x00000800016e7983 */ /* 0x000ea80000300a00 */
        /* <DEDUP_REMOVED lines=61> */
[----:B------:R-:W2:Y:S01]  /*79b0*/  LDL.LU.64 R234, [R1+0x1f8] ;  /* 0x0001f80001ea7983 */ /* 0x000ea20000300a00 */
[----:B------:R-:W-:-:S02]  /*79c0*/  UIADD3 UR16, UR11, 0x14100, URZ ;  /* 0x000141000b107890 */ /* 0x000fc4000fffe03f */
[----:B------:R-:W-:Y:S02]  /*79d0*/  UISETP.NE.AND UP0, UPT, UR7, URZ, UPT ;  /* 0x0000003f0700728c */ /* 0x000fe4000bf05270 */
[----:B------:R-:W-:Y:S02]  /*79e0*/  USHF.R.U32.HI UR16, URZ, 0x4, UR16 ;  /* 0x000000043f107899 */ /* 0x000fe40008011610 */
[----:B------:R-:W-:Y:S02]  /*79f0*/  USEL UR8, UR8, URZ, !UP0 ;  /* 0x0000003f08087287 */ /* 0x000fe4000c000000 */
[----:B------:R-:W-:Y:S02]  /*7a00*/  ULOP3.LUT UR16, UR16, 0x3fff, URZ, 0xc0, !UPT ;  /* 0x00003fff10107892 */ /* 0x000fe4000f8ec03f */
[----:B------:R-:W-:Y:S02]  /*7a10*/  UISETP.NE.U32.AND UP0, UPT, UR8, URZ, UPT ;  /* 0x0000003f0800728c */ /* 0x000fe4000bf05070 */
[----:B------:R-:W-:-:S02]  /*7a20*/  ULOP3.LUT UR7, UR12, 0x10000, URZ, 0xfc, !UPT ;  /* 0x000100000c077892 */ /* 0x000fc4000f8efc3f */
[----:B------:R-:W-:Y:S02]  /*7a30*/  ULOP3.LUT UR8, UR16, 0x10000, URZ, 0xfc, !UPT ;  /* 0x0001000010087892 */ /* 0x000fe4000f8efc3f */
[----:B------:R-:W-:Y:S02]  /*7a40*/  ULEA UR7, UR23, UR7, 0xa ;  /* 0x0000000717077291 */ /* 0x000fe4000f8e503f */
[----:B------:R-:W-:Y:S01]  /*7a50*/  ULEA UR8, UR23, UR8, 0xa ;  /* 0x0000000817087291 */ /* 0x000fe2000f8e503f */
[----:B------:R-:W-:Y:S01]  /*7a60*/  UMOV UR17, 0x80000020 ;  /* 0x8000002000117882 */ /* 0x000fe20000000000 */
[----:B------:R-:W-:-:S03]  /*7a70*/  UMOV UR19, 0x80000020 ;  /* 0x8000002000137882 */ /* 0x000fc60000000000 */
[----:B------:R-:W-:Y:S02]  /*7a80*/  UMOV UR16, UR7 ;  /* 0x0000000700107c82 */ /* 0x000fe40008000000 */
[----:B------:R-:W-:Y:S01]  /*7a90*/  UMOV UR18, UR8 ;  /* 0x0000000800127c82 */ /* 0x000fe20008000000 */
[----:B--2---:R-:W-:-:S06]  /*7aa0*/  WARPGROUP.ARRIVE ;  /* 0x00000000000079c5 */ /* 0x004fcc0000000000 */
[----:B------:R-:W-:Y:S03]  /*7ab0*/  QGMMA.64x256x32.F32.E5M2.E5M2 R108, gdesc[UR16], R108, UP0, gsb0 ;  /* 0x03e00000106c79f3 */ /* 0x000fe6000b80386c */
        /* <DEDUP_REMOVED lines=65> */
[----:B--2---:R-:W2:Y:S04]  /*7ed0*/  LDL.LU.64 R234, [R1+0x870] ;  /* 0x0008700001ea7983 */ /* 0x004ea80000300a00 */
[----:B------:R-:W3:Y:S04]  /*7ee0*/  LDL.LU.64 R232, [R1+0x868] ;  /* 0x0008680001e87983 */ /* 0x000ee80000300a00 */
[----:B------:R-:W4:Y:S04]  /*7ef0*/  LDL.LU.64 R230, [R1+0x860] ;  /* 0x0008600001e67983 */ /* 0x000f280000300a00 */
        /* <DEDUP_REMOVED lines=60> */
[----:B------:R-:W4:Y:S01]  /*82c0*/  LDL.LU.64 R108, [R1+0x678] ;  /* 0x00067800016c7983 */ /* 0x000f220000300a00 */
[----:B------:R-:W-:Y:S01]  /*82d0*/  UIADD3 UR16, UR7, 0x200, URZ ;  /* 0x0000020007107890 */ /* 0x000fe2000fffe03f */
[----:B------:R-:W-:-:S02]  /*82e0*/  UMOV UR17, 0x80000020 ;  /* 0x8000002000117882 */ /* 0x000fc40000000000 */
[----:B--2---:R-:W-:Y:S04]  /*82f0*/  STL.64 [R1+0x670], R234 ;  /* 0x000670ea01007387 */ /* 0x004fe80000100a00 */
[----:B---3--:R-:W-:Y:S04]  /*8300*/  STL.64 [R1+0x668], R232 ;  /* 0x000668e801007387 */ /* 0x008fe80000100a00 */
[----:B----4-:R-:W-:Y:S04]  /*8310*/  STL.64 [R1+0x660], R230 ;  /* 0x000660e601007387 */ /* 0x010fe80000100a00 */
        /* <DEDUP_REMOVED lines=38> */
[----:B------:R-:W-:Y:S01]  /*8580*/  STL.64 [R1+0x528], R152 ;  /* 0x0005289801007387 */ /* 0x000fe20000100a00 */
[----:B------:R-:W-:-:S06]  /*8590*/  WARPGROUP.ARRIVE ;  /* 0x00000000000079c5 */ /* 0x000fcc0000000000 */
[----:B------:R-:W-:Y:S03]  /*85a0*/  QGMMA.64x256x32.F32.E5M2.E5M2 R24, gdesc[UR16], R24, UP0, gsb0 ;  /* 0x03e00000101879f3 */ /* 0x000fe6000b803818 */
        /* <DEDUP_REMOVED lines=88> */
[----:B------:R-:W-:Y:S01]  /*8b30*/  UIADD3 UR18, UR8, 0x2, URZ ;  /* 0x0000000208127890 */ /* 0x000fe2000fffe03f */
[----:B------:R-:W-:Y:S01]  /*8b40*/  UMOV UR17, 0x80000020 ;  /* 0x8000002000117882 */ /* 0x000fe20000000000 */
[----:B------:R-:W-:Y:S01]  /*8b50*/  UMOV UR19, 0x80000020 ;  /* 0x8000002000137882 */ /* 0x000fe20000000000 */
[----:B--2---:R-:W-:-:S06]  /*8b60*/  WARPGROUP.ARRIVE ;  /* 0x00000000000079c5 */ /* 0x004fcc0000000000 */
[----:B------:R-:W-:Y:S03]  /*8b70*/  QGMMA.64x256x32.F32.E5M2.E5M2 R108, gdesc[UR16], R108, gsb0 ;  /* 0x03e00000106c79f3 */ /* 0x000fe6000800386c */
[----:B------:R-:W-:Y:S02]  /*8b80*/  WARPGROUP.DEPBAR.LE gsb0, 0x0 ;  /* 0x00008000000079c5 */ /* 0x000fe40000010000 */
[----:B------:R-:W-:Y:S01]  /*8b90*/  STL.64 [R1], R108 ;  /* 0x0000006c01007387 */ /* 0x000fe20000100a00 */
[----:B0-----:R-:W-:-:S03]  /*8ba0*/  IMAD.MOV.U32 R2, RZ, RZ, R108 ;  /* 0x000000ffff027224 */ /* 0x001fc600078e006c */
        /* <DEDUP_REMOVED lines=63> */
[----:B0-----:R0:W5:Y:S04]  /*8fa0*/  LDL.LU.64 R234, [R1+0x670] ;  /* 0x0006700001ea7983 */ /* 0x0011680000300a00 */
[----:B------:R0:W5:Y:S04]  /*8fb0*/  LDL.LU.64 R232, [R1+0x668] ;  /* 0x0006680001e87983 */ /* 0x0001680000300a00 */
        /* <DEDUP_REMOVED lines=62> */
[----:B------:R-:W-:Y:S01]  /*93a0*/  UIADD3 UR16, UR7, 0x202, URZ ;  /* 0x0000020207107890 */ /* 0x000fe2000fffe03f */
[----:B------:R-:W-:Y:S01]  /*93b0*/  UMOV UR17, 0x80000020 ;  /* 0x8000002000117882 */ /* 0x000fe20000000000 */
[----:B------:R-:W-:-:S04]  /*93c0*/  UIADD3 UR6, UR6, 0x2, URZ ;  /* 0x0000000206067890 */ /* 0x000fc8000fffe03f */
[----:B------:R-:W-:-:S04]  /*93d0*/  UISETP.NE.AND UP0, UPT, UR6, UR26, UPT ;  /* 0x0000001a0600728c */ /* 0x000fc8000bf05270 */
[----:B------:R-:W-:-:S06]  /*93e0*/  USEL UR7, URZ, 0x1, UP0 ;  /* 0x000000013f077887 */ /* 0x000fcc0008000000 */
[----:B------:R-:W-:Y:S01]  /*93f0*/  ISETP.NE.AND P0, PT, RZ, UR7, PT ;  /* 0x00000007ff007c0c */ /* 0x000fe2000bf05270 */
[----:B--2---:R-:W-:-:S06]  /*9400*/  WARPGROUP.ARRIVE ;  /* 0x00000000000079c5 */ /* 0x004fcc0000000000 */
[----:B------:R-:W-:Y:S03]  /*9410*/  QGMMA.64x256x32.F32.E5M2.E5M2 R24, gdesc[UR16], R24, gsb0 ;  /* 0x03e00000101879f3 */ /* 0x000fe60008003818 */
[----:B------:R-:W-:-:S03]  /*9420*/  WARPGROUP.DEPBAR.LE gsb0, 0x0 ;  /* 0x00008000000079c5 */ /* 0x000fc60000010000 */
[----:B0-----:R-:W-:Y:S05]  /*9430*/  @!P0 BRA `(.L_x_28) ;  /* 0x0000003c000c8947 */ /* 0x001fea0003800000 */
[----:B-----5:R0:W-:Y:S04]  /*9440*/  STL [R1+0x6a0], R225 ;  /* 0x0006a0e101007387 */ /* 0x0201e80000100800 */
[----:B------:R2:W-:Y:S01]  /*9450*/  STL [R1+0x69c], R226 ;  /* 0x00069ce201007387 */ /* 0x0005e20000100800 */
[----:B0-----:R-:W-:-:S03]  /*9460*/  IMAD.MOV.U32 R225, RZ, RZ, R2 ;  /* 0x000000ffffe17224 */ /* 0x001fc600078e0002 */
[----:B--2---:R-:W2:Y:S04]  /*9470*/  LDL R226, [R1+0x4] ;  /* 0x0000040001e27983 */ /* 0x004ea80000100800 */
[----:B------:R0:W-:Y:S04]  /*9480*/  STL [R1+0x698], R227 ;  /* 0x000698e301007387 */ /* 0x0001e80000100800 */
[----:B0-----:R-:W3:Y:S04]  /*9490*/  LDL R227, [R1+0x8] ;  /* 0x0000080001e37983 */ /* 0x001ee80000100800 */
[----:B------:R0:W-:Y:S04]  /*94a0*/  STL [R1+0x694], R228 ;  /* 0x000694e401007387 */ /* 0x0001e80000100800 */
[----:B0-----:R-:W4:Y:S04]  /*94b0*/  LDL R228, [R1+0xc] ;  /* 0x00000c0001e47983 */ /* 0x001f280000100800 */
        /* <DEDUP_REMOVED lines=209> */
[----:B0-----:R-:W4:Y:S04]  /*a1d0*/  LDL.LU R121, [R1+0x200] ;  /* 0x0002000001797983 */ /* 0x001f280000300800 */
        /* <DEDUP_REMOVED lines=14> */
[----:B------:R-:W4:Y:S04]  /*a2c0*/  LDL.LU R2, [R1+0x230] ;  /* 0x0002300001027983 */ /* 0x000f280000300800 */
        /* <DEDUP_REMOVED lines=38> */
[----:B------:R0:W-:Y:S01]  /*a530*/  STL [R1+0x484], R148 ;  /* 0x0004849401007387 */ /* 0x0001e20000100800 */
[----:B------:R-:W-:-:S03]  /*a540*/  FADD R3, R225, R3 ;  /* 0x00000003e1037221 */ /* 0x000fc60000000000 */
[----:B0-----:R-:W4:Y:S04]  /*a550*/  LDL.LU R148, [R1+0x214] ;  /* 0x0002140001947983 */ /* 0x001f280000300800 */
[----:B------:R0:W-:Y:S01]  /*a560*/  STL [R1+0x480], R149 ;  /* 0x0004809501007387 */ /* 0x0001e20000100800 */
[----:B--2---:R-:W-:-:S01]  /*a570*/  FADD R4, R226, R4 ;  /* 0x00000004e2047221 */ /* 0x004fc20000000000 */
[----:B---3--:R-:W-:Y:S02]  /*a580*/  FADD R5, R227, R5 ;  /* 0x00000005e3057221 */ /* 0x008fe40000000000 */
[----:B0-----:R-:W2:Y:S04]  /*a590*/  LDL R149, [R1+0x1f4] ;  /* 0x0001f40001957983 */ /* 0x001ea80000100800 */
[----:B------:R0:W-:Y:S01]  /*a5a0*/  STL [R1+0x47c], R150 ;  /* 0x00047c9601007387 */ /* 0x0001e20000100800 */
[----:B----4-:R-:W-:-:S01]  /*a5b0*/  FADD R6, R228, R6 ;  /* 0x00000006e4067221 */ /* 0x010fc20000000000 */
[----:B------:R-:W-:-:S02]  /*a5c0*/  FADD R7, R229, R7 ;  /* 0x00000007e5077221 */ /* 0x000fc40000000000 */
[----:B0-----:R-:W3:Y:S04]  /*a5d0*/  LDL R150, [R1+0x1c0] ;  /* 0x0001c00001967983 */ /* 0x001ee80000100800 */
[----:B------:R0:W-:Y:S01]  /*a5e0*/  STL [R1+0x478], R151 ;  /* 0x0004789701007387 */ /* 0x0001e20000100800 */
[----:B------:R-:W-:-:S01]  /*a5f0*/  FADD R8, R230, R8 ;  /* 0x00000008e6087221 */ /* 0x000fc20000000000 */
[----:B------:R-:W-:Y:S02]  /*a600*/  FADD R9, R231, R9 ;  /* 0x00000009e7097221 */ /* 0x000fe40000000000 */
[----:B0-----:R-:W4:Y:S04]  /*a610*/  LDL R151, [R1+0x1f0] ;  /* 0x0001f00001977983 */ /* 0x001f280000100800 */
[----:B------:R0:W-:Y:S01]  /*a620*/  STL [R1+0x474], R0 ;  /* 0x0004740001007387 */ /* 0x0001e20000100800 */
[----:B------:R-:W-:-:S01]  /*a630*/  FADD R10, R232, R10 ;  /* 0x0000000ae80a7221 */ /* 0x000fc20000000000 */
[----:B------:R-:W-:-:S02]  /*a640*/  FADD R11, R233, R11 ;  /* 0x0000000be90b7221 */ /* 0x000fc40000000000 */
[----:B0-----:R-:W2:Y:S04]  /*a650*/  LDL.LU R0, [R1+0x210] ;  /* 0x0002100001007983 */ /* 0x001ea80000300800 */
[----:B------:R-:W3:Y:S04]  /*a660*/  LDL.LU R225, [R1+0x6a0] ;  /* 0x0006a00001e17983 */ /* 0x000ee80000300800 */
[----:B------:R-:W4:Y:S04]  /*a670*/  LDL.LU R226, [R1+0x69c] ;  /* 0x00069c0001e27983 */ /* 0x000f280000300800 */
[----:B------:R-:W2:Y:S04]  /*a680*/  LDL.LU R227, [R1+0x698] ;  /* 0x0006980001e37983 */ /* 0x000ea80000300800 */
[----:B------:R-:W2:Y:S04]  /*a690*/  LDL.LU R228, [R1+0x694] ;  /* 0x0006940001e47983 */ /* 0x000ea80000300800 */
[----:B------:R-:W2:Y:S01]  /*a6a0*/  LDL.LU R229, [R1+0x690] ;  /* 0x0006900001e57983 */ /* 0x000ea20000300800 */
[----:B------:R-:W-:-:S03]  /*a6b0*/  FADD R12, R234, R12 ;  /* 0x0000000cea0c7221 */ /* 0x000fc60000000000 */
[----:B------:R-:W2:Y:S01]  /*a6c0*/  LDL.LU R230, [R1+0x68c] ;  /* 0x00068c0001e67983 */ /* 0x000ea20000300800 */
[----:B------:R-:W-:-:S03]  /*a6d0*/  FADD R13, R235, R13 ;  /* 0x0000000deb0d7221 */ /* 0x000fc60000000000 */
[----:B------:R-:W2:Y:S04]  /*a6e0*/  LDL.LU R231, [R1+0x688] ;  /* 0x0006880001e77983 */ /* 0x000ea80000300800 */
[----:B------:R-:W2:Y:S04]  /*a6f0*/  LDL.LU R232, [R1+0x684] ;  /* 0x0006840001e87983 */ /* 0x000ea80000300800 */
[----:B------:R-:W2:Y:S04]  /*a700*/  LDL.LU R233, [R1+0x680] ;  /* 0x0006800001e97983 */ /* 0x000ea80000300800 */
[----:B------:R-:W2:Y:S04]  /*a710*/  LDL.LU R234, [R1+0x67c] ;  /* 0x00067c0001ea7983 */ /* 0x000ea80000300800 */
[----:B------:R-:W2:Y:S01]  /*a720*/  LDL.LU R235, [R1+0x678] ;  /* 0x0006780001eb7983 */ /* 0x000ea20000300800 */
[----:B------:R-:W-:-:S01]  /*a730*/  FADD R14, R24, R14 ;  /* 0x0000000e180e7221 */ /* 0x000fc20000000000 */
[----:B------:R-:W-:Y:S01]  /*a740*/  FADD R15, R25, R15 ;  /* 0x0000000f190f7221 */ /* 0x000fe20000000000 */
[----:B------:R-:W-:-:S01]  /*a750*/  FADD R16, R26, R16 ;  /* 0x000000101a107221 */ /* 0x000fc20000000000 */
[----:B------:R-:W2:Y:S01]  /*a760*/  LDL.LU R24, [R1+0x674] ;  /* 0x0006740001187983 */ /* 0x000ea20000300800 */
[----:B------:R-:W-:-:S01]  /*a770*/  FADD R17, R27, R17 ;  /* 0x000000111b117221 */ /* 0x000fc20000000000 */
[----:B------:R-:W-:-:S02]  /*a780*/  FADD R18, R28, R18 ;  /* 0x000000121c127221 */ /* 0x000fc40000000000 */
[----:B------:R-:W2:Y:S01]  /*a790*/  LDL.LU R25, [R1+0x670] ;  /* 0x0006700001197983 */ /* 0x000ea20000300800 */
[----:B------:R-:W-:-:S03]  /*a7a0*/  FADD R19, R29, R19 ;  /* 0x000000131d137221 */ /* 0x000fc60000000000 */
        /* <DEDUP_REMOVED lines=155> */
[----:B---3--:R-:W-:-:S03]  /*b160*/  FADD R225, R107, R225 ;  /* 0x000000e16be17221 */ /* 0x008fc60000000000 */
[----:B------:R-:W3:Y:S01]  /*b170*/  LDL.LU R104, [R1+0x534] ;  /* 0x0005340001687983 */ /* 0x000ee20000300800 */
[----:B----4-:R-:W-:-:S03]  /*b180*/  FADD R226, R108, R226 ;  /* 0x000000e26ce27221 */ /* 0x010fc60000000000 */
[----:B------:R-:W4:Y:S01]  /*b190*/  LDL.LU R105, [R1+0x530] ;  /* 0x0005300001697983 */ /* 0x000f220000300800 */
[----:B--2---:R-:W-:-:S03]  /*b1a0*/  FADD R227, R109, R227 ;  /* 0x000000e36de37221 */ /* 0x004fc60000000000 */
        /* <DEDUP_REMOVED lines=15> */
[----:B------:R-:W-:-:S01]  /*b2a0*/  FADD R235, R117, R235 ;  /* 0x000000eb75eb7221 */ /* 0x000fc20000000000 */
[----:B------:R-:W-:Y:S02]  /*b2b0*/  FADD R121, R120, R121 ;  /* 0x0000007978797221 */ /* 0x000fe40000000000 */
[----:B------:R-:W2:Y:S01]  /*b2c0*/  LDL.LU R114, [R1+0x50c] ;  /* 0x00050c0001727983 */ /* 0x000ea20000300800 */
[----:B------:R-:W-:-:S03]  /*b2d0*/  FADD R236, R118, R236 ;  /* 0x000000ec76ec7221 */ /* 0x000fc60000000000 */
[----:B------:R-:W2:Y:S01]  /*b2e0*/  LDL.LU R115, [R1+0x508] ;  /* 0x0005080001737983 */ /* 0x000ea20000300800 */
[----:B------:R-:W-:-:S03]  /*b2f0*/  FADD R237, R119, R237 ;  /* 0x000000ed77ed7221 */ /* 0x000fc60000000000 */
[----:B------:R-:W2:Y:S01]  /*b300*/  LDL.LU R116, [R1+0x504] ;  /* 0x0005040001747983 */ /* 0x000ea20000300800 */
[----:B------:R-:W-:-:S03]  /*b310*/  FADD R123, R122, R123 ;  /* 0x0000007b7a7b7221 */ /* 0x000fc60000000000 */
[----:B------:R-:W2:Y:S04]  /*b320*/  LDL.LU R117, [R1+0x500] ;  /* 0x0005000001757983 */ /* 0x000ea80000300800 */
[----:B------:R-:W2:Y:S01]  /*b330*/  LDL.LU R118, [R1+0x4fc] ;  /* 0x0004fc0001767983 */ /* 0x000ea20000300800 */
[----:B------:R-:W-:-:S03]  /*b340*/  FADD R125, R124, R125 ;  /* 0x0000007d7c7d7221 */ /* 0x000fc60000000000 */
[----:B------:R-:W2:Y:S04]  /*b350*/  LDL.LU R119, [R1+0x4f8] ;  /* 0x0004f80001777983 */ /* 0x000ea80000300800 */
[----:B------:R-:W2:Y:S04]  /*b360*/  LDL.LU R120, [R1+0x4f4] ;  /* 0x0004f40001787983 */ /* 0x000ea80000300800 */
[----:B------:R0:W-:Y:S01]  /*b370*/  STL [R1+0x200], R121 ;  /* 0x0002007901007387 */ /* 0x0001e20000100800 */
[----:B------:R-:W-:-:S01]  /*b380*/  FADD R127, R126, R127 ;  /* 0x0000007f7e7f7221 */ /* 0x000fc20000000000 */
[----:B------:R-:W-:Y:S01]  /*b390*/  FADD R0, R128, R0 ;  /* 0x0000000080007221 */ /* 0x000fe20000000000 */
[----:B------:R-:W-:-:S01]  /*b3a0*/  FADD R148, R150, R148 ;  /* 0x0000009496947221 */ /* 0x000fc20000000000 */
[----:B0-----:R-:W2:Y:S04]  /*b3b0*/  LDL.LU R121, [R1+0x4f0] ;  /* 0x0004f00001797983 */ /* 0x001ea80000300800 */
        /* <DEDUP_REMOVED lines=9> */
[----:B------:R-:W-:-:S02]  /*b450*/  FADD R136, R137, R136 ;  /* 0x0000008889887221 */ /* 0x000fc40000000000 */
[----:B0-----:R-:W2:Y:S04]  /*b460*/  LDL.LU R125, [R1+0x4e0] ;  /* 0x0004e000017d7983 */ /* 0x001ea80000300800 */
[----:B------:R-:W2:Y:S04]  /*b470*/  LDL.LU R126, [R1+0x4dc] ;  /* 0x0004dc00017e7983 */ /* 0x000ea80000300800 */
[----:B------:R0:W-:Y:S01]  /*b480*/  STL [R1+0x20c], R127 ;  /* 0x00020c7f01007387 */ /* 0x0001e20000100800 */
[----:B------:R-:W-:-:S01]  /*b490*/  FADD R132, R134, R132 ;  /* 0x0000008486847221 */ /* 0x000fc20000000000 */
[----:B------:R-:W-:-:S02]  /*b4a0*/  FADD R2, R130, R2 ;  /* 0x0000000282027221 */ /* 0x000fc40000000000 */
[----:B0-----:R-:W2:Y:S04]  /*b4b0*/  LDL.LU R127, [R1+0x4d8] ;  /* 0x0004d800017f7983 */ /* 0x001ea80000300800 */
[----:B------:R-:W2:Y:S04]  /*b4c0*/  LDL.LU R128, [R1+0x4d4] ;  /* 0x0004d40001807983 */ /* 0x000ea80000300800 */
[----:B------:R-:W-:Y:S04]  /*b4d0*/  STL [R1+0x210], R0 ;  /* 0x0002100001007387 */ /* 0x000fe80000100800 */
[----:B------:R-:W-:Y:S04]  /*b4e0*/  STL [R1+0x214], R148 ;  /* 0x0002149401007387 */ /* 0x000fe80000100800 */
[----:B------:R-:W-:Y:S04]  /*b4f0*/  STL [R1+0x218], R144 ;  /* 0x0002189001007387 */ /* 0x000fe80000100800 */
[----:B------:R-:W-:Y:S04]  /*b500*/  STL [R1+0x21c], R142 ;  /* 0x00021c8e01007387 */ /* 0x000fe80000100800 */
[----:B------:R-:W-:Y:S04]  /*b510*/  STL [R1+0x220], R140 ;  /* 0x0002208c01007387 */ /* 0x000fe80000100800 */
[----:B------:R-:W-:Y:S04]  /*b520*/  STL [R1+0x224], R138 ;  /* 0x0002248a01007387 */ /* 0x000fe80000100800 */
[----:B------:R-:W3:Y:S04]  /*b530*/  LDL.LU R130, [R1+0x234] ;  /* 0x0002340001827983 */ /* 0x000ee80000300800 */
[----:B------:R-:W-:Y:S04]  /*b540*/  STL [R1+0x228], R136 ;  /* 0x0002288801007387 */ /* 0x000fe80000100800 */
[----:B------:R0:W-:Y:S04]  /*b550*/  STL [R1+0x22c], R132 ;  /* 0x00022c8401007387 */ /* 0x0001e80000100800 */
[----:B0-----:R-:W4:Y:S04]  /*b560*/  LDL.LU R132, [R1+0x238] ;  /* 0x0002380001847983 */ /* 0x001f280000300800 */
[----:B------:R-:W2:Y:S04]  /*b570*/  LDL.LU R134, [R1+0x23c] ;  /* 0x00023c0001867983 */ /* 0x000ea80000300800 */
[----:B------:R0:W-:Y:S04]  /*b580*/  STL [R1+0x230], R2 ;  /* 0x0002300201007387 */ /* 0x0001e80000100800 */
[----:B------:R-:W2:Y:S04]  /*b590*/  LDL.LU R136, [R1+0x240] ;  /* 0x0002400001887983 */ /* 0x000ea80000300800 */
        /* <DEDUP_REMOVED lines=11> */
[----:B0-----:R-:W2:Y:S04]  /*b650*/  LDL.LU R2, [R1+0x270] ;  /* 0x0002700001027983 */ /* 0x001ea80000300800 */
[----:B------:R-:W2:Y:S01]  /*b660*/  LDL.LU R0, [R1+0x274] ;  /* 0x0002740001007983 */ /* 0x000ea20000300800 */
[----:B---3--:R-:W-:-:S03]  /*b670*/  FADD R130, R129, R130 ;  /* 0x0000008281827221 */ /* 0x008fc60000000000 */
[----:B------:R-:W3:Y:S04]  /*b680*/  LDL.LU R129, [R1+0x4d0] ;  /* 0x0004d00001817983 */ /* 0x000ee80000300800 */
[----:B------:R0:W-:Y:S04]  /*b690*/  STL [R1+0x234], R130 ;  /* 0x0002348201007387 */ /* 0x0001e80000100800 */
[----:B0-----:R-:W3:Y:S01]  /*b6a0*/  LDL.LU R130, [R1+0x4cc] ;  /* 0x0004cc0001827983 */ /* 0x001ee20000300800 */
[----:B----4-:R-:W-:-:S03]  /*b6b0*/  FADD R132, R131, R132 ;  /* 0x0000008483847221 */ /* 0x010fc60000000000 */
[----:B------:R-:W4:Y:S01]  /*b6c0*/  LDL.LU R131, [R1+0x4c8] ;  /* 0x0004c80001837983 */ /* 0x000f220000300800 */
[----:B--2---:R-:W-:-:S03]  /*b6d0*/  FADD R134, R133, R134 ;  /* 0x0000008685867221 */ /* 0x004fc60000000000 */
[----:B------:R0:W-:Y:S01]  /*b6e0*/  STL [R1+0x238], R132 ;  /* 0x0002388401007387 */ /* 0x0001e20000100800 */
[----:B------:R-:W-:-:S03]  /*b6f0*/  FADD R136, R135, R136 ;  /* 0x0000008887887221 */ /* 0x000fc60000000000 */
[----:B0-----:R-:W2:Y:S01]  /*b700*/  LDL.LU R132, [R1+0x4c4] ;  /* 0x0004c40001847983 */ /* 0x001ea20000300800 */
[----:B------:R-:W-:-:S03]  /*b710*/  FADD R150, R151, R150 ;  /* 0x0000009697967221 */ /* 0x000fc60000000000 */
[----:B------:R-:W2:Y:S01]  /*b720*/  LDL.LU R133, [R1+0x4c0] ;  /* 0x0004c00001857983 */ /* 0x000ea20000300800 */
[----:B------:R-:W-:-:S03]  /*b730*/  FADD R148, R149, R148 ;  /* 0x0000009495947221 */ /* 0x000fc60000000000 */
[----:B------:R0:W-:Y:S01]  /*b740*/  STL [R1+0x23c], R134 ;  /* 0x00023c8601007387 */ /* 0x0001e20000100800 */
[----:B------:R-:W-:-:S01]  /*b750*/  FADD R146, R147, R146 ;  /* 0x0000009293927221 */ /* 0x000fc20000000000 */
[----:B------:R-:W-:Y:S02]  /*b760*/  FADD R144, R145, R144 ;  /* 0x0000009091907221 */ /* 0x000fe40000000000 */
[----:B0-----:R-:W2:Y:S01]  /*b770*/  LDL.LU R134, [R1+0x4bc] ;  /* 0x0004bc0001867983 */ /* 0x001ea20000300800 */
[----:B------:R-:W-:-:S03]  /*b780*/  FADD R143, R24, R143 ;  /* 0x0000008f188f7221 */ /* 0x000fc60000000000 */
[----:B------:R-:W2:Y:S01]  /*b790*/  LDL.LU R135, [R1+0x4b8] ;  /* 0x0004b80001877983 */ /* 0x000ea20000300800 */
[----:B------:R-:W-:-:S03]  /*b7a0*/  FADD R142, R25, R142 ;  /* 0x0000008e198e7221 */ /* 0x000fc60000000000 */
[----:B------:R0:W-:Y:S01]  /*b7b0*/  STL [R1+0x240], R136 ;  /* 0x0002408801007387 */ /* 0x0001e20000100800 */
[----:B------:R-:W-:-:S01]  /*b7c0*/  FADD R141, R26, R141 ;  /* 0x0000008d1a8d7221 */ /* 0x000fc20000000000 */
[----:B------:R-:W-:Y:S01]  /*b7d0*/  FADD R140, R27, R140 ;  /* 0x0000008c1b8c7221 */ /* 0x000fe20000000000 */
[----:B------:R-:W-:-:S01]  /*b7e0*/  FADD R139, R28, R139 ;  /* 0x0000008b1c8b7221 */ /* 0x000fc20000000000 */
[----:B0-----:R-:W2:Y:S01]  /*b7f0*/  LDL.LU R136, [R1+0x4b4] ;  /* 0x0004b40001887983 */ /* 0x001ea20000300800 */
[----:B------:R-:W-:-:S03]  /*b800*/  FADD R138, R29, R138 ;  /* 0x0000008a1d8a7221 */ /* 0x000fc60000000000 */
[----:B------:R0:W-:Y:S01]  /*b810*/  STL [R1+0x244], R150 ;  /* 0x0002449601007387 */ /* 0x0001e20000100800 */
[----:B------:R-:W-:-:S03]  /*b820*/  FADD R137, R30, R137 ;  /* 0x000000891e897221 */ /* 0x000fc60000000000 */
[----:B------:R1:W-:Y:S01]  /*b830*/  STL [R1+0x248], R148 ;  /* 0x0002489401007387 */ /* 0x0003e20000100800 */
[----:B------:R-:W-:-:S03]  /*b840*/  FADD R2, R31, R2 ;  /* 0x000000021f027221 */ /* 0x000fc60000000000 */
[----:B------:R1:W-:Y:S01]  /*b850*/  STL [R1+0x24c], R146 ;  /* 0x00024c9201007387 */ /* 0x0003e20000100800 */
[----:B------:R-:W-:-:S03]  /*b860*/  FADD R0, R32, R0 ;  /* 0x0000000020007221 */ /* 0x000fc60000000000 */
[----:B------:R1:W-:Y:S04]  /*b870*/  STL [R1+0x250], R144 ;  /* 0x0002509001007387 */ /* 0x0003e80000100800 */
[----:B------:R1:W-:Y:S04]  /*b880*/  STL [R1+0x254], R143 ;  /* 0x0002548f01007387 */ /* 0x0003e80000100800 */
[----:B------:R1:W-:Y:S04]  /*b890*/  STL [R1+0x258], R142 ;  /* 0x0002588e01007387 */ /* 0x0003e80000100800 */
[----:B------:R1:W-:Y:S04]  /*b8a0*/  STL [R1+0x25c], R141 ;  /* 0x00025c8d01007387 */ /* 0x0003e80000100800 */
[----:B------:R1:W-:Y:S04]  /*b8b0*/  STL [R1+0x260], R140 ;  /* 0x0002608c01007387 */ /* 0x0003e80000100800 */
[----:B------:R1:W-:Y:S04]  /*b8c0*/  STL [R1+0x264], R139 ;  /* 0x0002648b01007387 */ /* 0x0003e80000100800 */
[----:B------:R1:W-:Y:S04]  /*b8d0*/  STL [R1+0x268], R138 ;  /* 0x0002688a01007387 */ /* 0x0003e80000100800 */
[----:B------:R-:W3:Y:S04]  /*b8e0*/  LDL.LU R151, [R1+0x278] ;  /* 0x0002780001977983 */ /* 0x000ee80000300800 */
[----:B------:R1:W-:Y:S04]  /*b8f0*/  STL [R1+0x26c], R137 ;  /* 0x00026c8901007387 */ /* 0x0003e80000100800 */
[----:B0-----:R-:W4:Y:S04]  /*b900*/  LDL.LU R150, [R1+0x27c] ;  /* 0x00027c0001967983 */ /* 0x001f280000300800 */
[----:B------:R0:W-:Y:S04]  /*b910*/  STL [R1+0x270], R2 ;  /* 0x0002700201007387 */ /* 0x0001e80000100800 */
[----:B------:R-:W2:Y:S04]  /*b920*/  LDL.LU R149, [R1+0x280] ;  /* 0x0002800001957983 */ /* 0x000ea80000300800 */
[----:B------:R0:W-:Y:S04]  /*b930*/  STL [R1+0x274], R0 ;  /* 0x0002740001007387 */ /* 0x0001e80000100800 */
[----:B-1----:R-:W2:Y:S04]  /*b940*/  LDL.LU R148, [R1+0x284] ;  /* 0x0002840001947983 */ /* 0x002ea80000300800 */
        /* <DEDUP_REMOVED lines=13> */
[----:B---3--:R-:W-:-:S05]  /*ba20*/  FADD R151, R33, R151 ;  /* 0x0000009721977221 */ /* 0x008fca0000000000 */
[----:B------:R0:W-:Y:S01]  /*ba30*/  STL [R1+0x278], R151 ;  /* 0x0002789701007387 */ /* 0x0001e20000100800 */
[----:B----4-:R-:W-:-:S05]  /*ba40*/  FADD R150, R34, R150 ;  /* 0x0000009622967221 */ /* 0x010fca0000000000 */
[----:B------:R1:W-:Y:S01]  /*ba50*/  STL [R1+0x27c], R150 ;  /* 0x00027c9601007387 */ /* 0x0003e20000100800 */
[----:B--2---:R-:W-:-:S05]  /*ba60*/  FADD R149, R35, R149 ;  /* 0x0000009523957221 */ /* 0x004fca0000000000 */
[----:B------:R2:W-:Y:S01]  /*ba70*/  STL [R1+0x280], R149 ;  /* 0x0002809501007387 */ /* 0x0005e20000100800 */
[----:B------:R-:W-:-:S01]  /*ba80*/  FADD R148, R36, R148 ;  /* 0x0000009424947221 */ /* 0x000fc20000000000 */
[----:B------:R-:W-:-:S04]  /*ba90*/  FADD R147, R37, R147 ;  /* 0x0000009325937221 */ /* 0x000fc80000000000 */
[----:B------:R3:W-:Y:S01]  /*baa0*/  STL [R1+0x284], R148 ;  /* 0x0002849401007387 */ /* 0x0007e20000100800 */
[----:B------:R-:W-:-:S03]  /*bab0*/  FADD R146, R38, R146 ;  /* 0x0000009226927221 */ /* 0x000fc60000000000 */
        /* <DEDUP_REMOVED lines=20> */
[----:B0-----:R-:W4:Y:S01]  /*bc00*/  LDL.LU R151, [R1+0x2bc] ;  /* 0x0002bc0001977983 */ /* 0x001f220000300800 */
[----:B------:R-:W-:-:S03]  /*bc10*/  FADD R0, R49, R0 ;  /* 0x0000000031007221 */ /* 0x000fc60000000000 */
[----:B------:R0:W-:Y:S04]  /*bc20*/  STL [R1+0x2b0], R137 ;  /* 0x0002b08901007387 */ /* 0x0001e80000100800 */
[----:B-1----:R-:W4:Y:S04]  /*bc30*/  LDL.LU R150, [R1+0x2c0] ;  /* 0x0002c00001967983 */ /* 0x002f280000300800 */
[----:B------:R1:W-:Y:S04]  /*bc40*/  STL [R1+0x2b4], R2 ;  /* 0x0002b40201007387 */ /* 0x0003e80000100800 */
[----:B--2---:R-:W2:Y:S04]  /*bc50*/  LDL.LU R149, [R1+0x2c4] ;  /* 0x0002c40001957983 */ /* 0x004ea80000300800 */
[----:B------:R1:W-:Y:S04]  /*bc60*/  STL [R1+0x2b8], R0 ;  /* 0x0002b80001007387 */ /* 0x0003e80000100800 */
[----:B---3--:R-:W3:Y:S04]  /*bc70*/  LDL.LU R148, [R1+0x2c8] ;  /* 0x0002c80001947983 */ /* 0x008ee80000300800 */
[----:B----4-:R-:W4:Y:S04]  /*bc80*/  LDL.LU R147, [R1+0x2cc] ;  /* 0x0002cc0001937983 */ /* 0x010f280000300800 */
[----:B------:R-:W4:Y:S04]  /*bc90*/  LDL.LU R146, [R1+0x2d0] ;  /* 0x0002d00001927983 */ /* 0x000f280000300800 */
        /* <DEDUP_REMOVED lines=8> */
[----:B0-----:R-:W4:Y:S04]  /*bd20*/  LDL.LU R137, [R1+0x2f4] ;  /* 0x0002f40001897983 */ /* 0x001f280000300800 */
[----:B-1----:R-:W4:Y:S04]  /*bd30*/  LDL.LU R2, [R1+0x2f8] ;  /* 0x0002f80001027983 */ /* 0x002f280000300800 */
[----:B------:R-:W4:Y:S01]  /*bd40*/  LDL.LU R0, [R1+0x2fc] ;  /* 0x0002fc0001007983 */ /* 0x000f220000300800 */
[----:B------:R-:W-:-:S01]  /*bd50*/  FADD R151, R50, R151 ;  /* 0x0000009732977221 */ /* 0x000fc20000000000 */
[----:B------:R-:W-:-:S04]  /*bd60*/  FADD R150, R51, R150 ;  /* 0x0000009633967221 */ /* 0x000fc80000000000 */
[----:B------:R0:W-:Y:S01]  /*bd70*/  STL [R1+0x2bc], R151 ;  /* 0x0002bc9701007387 */ /* 0x0001e20000100800 */
[----:B--2---:R-:W-:-:S03]  /*bd80*/  FADD R149, R52, R149 ;  /* 0x0000009534957221 */ /* 0x004fc60000000000 */
[----:B------:R1:W-:Y:S01]  /*bd90*/  STL [R1+0x2c0], R150 ;  /* 0x0002c09601007387 */ /* 0x0003e20000100800 */
[----:B---3--:R-:W-:-:S03]  /*bda0*/  FADD R148, R53, R148 ;  /* 0x0000009435947221 */ /* 0x008fc60000000000 */
[----:B------:R2:W-:Y:S01]  /*bdb0*/  STL [R1+0x2c4], R149 ;  /* 0x0002c49501007387 */ /* 0x0005e20000100800 */
[----:B----4-:R-:W-:-:S03]  /*bdc0*/  FADD R147, R54, R147 ;  /* 0x0000009336937221 */ /* 0x010fc60000000000 */
        /* <DEDUP_REMOVED lines=198> */
[----:B------:R-:W-:Y:S01]  /*ca30*/  STL [R1+0x3cc], R151 ;  /* 0x0003cc9701007387 */ /* 0x000fe20000100800 */
[----:B--2---:R-:W-:-:S03]  /*ca40*/  FADD R149, R120, R149 ;  /* 0x0000009578957221 */ /* 0x004fc60000000000 */
[----:B------:R-:W-:Y:S01]  /*ca50*/  STL [R1+0x3d0], R150 ;  /* 0x0003d09601007387 */ /* 0x000fe20000100800 */
[----:B---3--:R-:W-:-:S03]  /*ca60*/  FADD R148, R121, R148 ;  /* 0x0000009479947221 */ /* 0x008fc60000000000 */
[----:B------:R-:W-:Y:S01]  /*ca70*/  STL [R1+0x3d4], R149 ;  /* 0x0003d49501007387 */ /* 0x000fe20000100800 */
[----:B----4-:R-:W-:-:S03]  /*ca80*/  FADD R147, R122, R147 ;  /* 0x000000937a937221 */ /* 0x010fc60000000000 */
[----:B------:R-:W-:Y:S01]  /*ca90*/  STL [R1+0x3d8], R148 ;  /* 0x0003d89401007387 */ /* 0x000fe20000100800 */
[----:B------:R-:W-:-:S03]  /*caa0*/  FADD R146, R123, R146 ;  /* 0x000000927b927221 */ /* 0x000fc60000000000 */
        /* <DEDUP_REMOVED lines=18> */
[----:B------:R-:W-:Y:S04]  /*cbd0*/  STL [R1+0x400], R138 ;  /* 0x0004008a01007387 */ /* 0x000fe80000100800 */
[----:B------:R0:W-:Y:S04]  /*cbe0*/  STL [R1+0x404], R137 ;  /* 0x0004048901007387 */ /* 0x0001e80000100800 */
[----:B0-----:R-:W2:Y:S01]  /*cbf0*/  LDL.LU R137, [R1+0x410] ;  /* 0x0004100001897983 */ /* 0x001ea20000300800 */
[----:B------:R-:W-:-:S01]  /*cc00*/  FADD R2, R133, R2 ;  /* 0x0000000285027221 */ /* 0x000fc20000000000 */
[----:B------:R-:W-:-:S02]  /*cc10*/  FADD R0, R134, R0 ;  /* 0x0000000086007221 */ /* 0x000fc40000000000 */
[----:B------:R-:W3:Y:S04]  /*cc20*/  LDL.LU R138, [R1+0x414] ;  /* 0x00041400018a7983 */ /* 0x000ee80000300800 */
[----:B------:R-:W-:Y:S04]  /*cc30*/  STL [R1+0x408], R2 ;  /* 0x0004080201007387 */ /* 0x000fe80000100800 */
[----:B------:R-:W4:Y:S04]  /*cc40*/  LDL.LU R139, [R1+0x418] ;  /* 0x00041800018b7983 */ /* 0x000f280000300800 */
[----:B------:R0:W-:Y:S04]  /*cc50*/  STL [R1+0x40c], R0 ;  /* 0x00040c0001007387 */ /* 0x0001e80000100800 */
        /* <DEDUP_REMOVED lines=13> */
[----:B------:R-:W4:Y:S01]  /*cd30*/  LDL.LU R2, [R1+0x450] ;  /* 0x0004500001027983 */ /* 0x000f220000300800 */
[----:B--2---:R-:W-:-:S05]  /*cd40*/  FADD R137, R135, R137 ;  /* 0x0000008987897221 */ /* 0x004fca0000000000 */
[----:B------:R0:W-:Y:S04]  /*cd50*/  STL [R1+0x410], R137 ;  /* 0x0004108901007387 */ /* 0x0001e80000100800 */
[----:B0-----:R-:W4:Y:S01]  /*cd60*/  LDL.LU R137, [R1+0x4b0] ;  /* 0x0004b00001897983 */ /* 0x001f220000300800 */
[----:B---3--:R-:W-:-:S05]  /*cd70*/  FADD R138, R136, R138 ;  /* 0x0000008a888a7221 */ /* 0x008fca0000000000 */
[----:B------:R0:W-:Y:S04]  /*cd80*/  STL [R1+0x414], R138 ;  /* 0x0004148a01007387 */ /* 0x0001e80000100800 */
[----:B0-----:R-:W2:Y:S01]  /*cd90*/  LDL.LU R138, [R1+0x4ac] ;  /* 0x0004ac00018a7983 */ /* 0x001ea20000300800 */
[----:B----4-:R-:W-:-:S05]  /*cda0*/  FADD R139, R137, R139 ;  /* 0x0000008b898b7221 */ /* 0x010fca0000000000 */
[----:B------:R0:W-:Y:S04]  /*cdb0*/  STL [R1+0x418], R139 ;  /* 0x0004188b01007387 */ /* 0x0001e80000100800 */
[----:B0-----:R-:W3:Y:S01]  /*cdc0*/  LDL.LU R139, [R1+0x4a8] ;  /* 0x0004a800018b7983 */ /* 0x001ee20000300800 */
[----:B--2---:R-:W-:-:S05]  /*cdd0*/  FADD R140, R138, R140 ;  /* 0x0000008c8a8c7221 */ /* 0x004fca0000000000 */
[----:B------:R0:W-:Y:S04]  /*cde0*/  STL [R1+0x41c], R140 ;  /* 0x00041c8c01007387 */ /* 0x0001e80000100800 */
[----:B0-----:R-:W2:Y:S01]  /*cdf0*/  LDL.LU R140, [R1+0x4a4] ;  /* 0x0004a400018c7983 */ /* 0x001ea20000300800 */
[----:B---3--:R-:W-:-:S05]  /*ce00*/  FADD R141, R139, R141 ;  /* 0x0000008d8b8d7221 */ /* 0x008fca0000000000 */
        /* <DEDUP_REMOVED lines=34> */
[----:B0-----:R0:W5:Y:S01]  /*d030*/  LDL.LU R0, [R1+0x474] ;  /* 0x0004740001007983 */ /* 0x0011620000300800 */
[----:B------:R-:W-:Y:S01]  /*d040*/  UMOV UR6, URZ ;  /* 0x0000003f00067c82 */ /* 0x000fe20008000000 */
[----:B---3--:R-:W-:-:S05]  /*d050*/  FADD R2, R2, R151 ;  /* 0x0000009702027221 */ /* 0x008fca0000000000 */
[----:B------:R0:W-:Y:S02]  /*d060*/  STL [R1+0x450], R2 ;  /* 0x0004500201007387 */ /* 0x0001e40000100800 */
.L_x_28:
[----:B------:R-:W-:Y:S05]  /*d070*/  @!P1 BRA `(.L_x_29) ;  /* 0x0000000000049947 */ /* 0x000fea0003800000 */
[----:B------:R-:W-:Y:S01]  /*d080*/  BPT.TRAP 0x1 ;  /* 0x000000040000795c */ /* 0x000fe20000300000 */
.L_x_29:
[----:B0-----:R-:W2:Y:S04]  /*d090*/  LDL R2, [R1+0x454] ;  /* 0x0004540001027983 */ /* 0x001ea80000100800 */
[----:B-----5:R0:W-:Y:S04]  /*d0a0*/  STL [R1+0x474], R0 ;  /* 0x0004740001007387 */ /* 0x0201e80000100800 */
[----:B0-----:R-:W3:Y:S01]  /*d0b0*/  LDL R0, [R1+0x458] ;  /* 0x0004580001007983 */ /* 0x001ee20000100800 */
[----:B--2---:R-:W-:Y:S01]  /*d0c0*/  ISETP.NE.AND P0, PT, R2, RZ, PT ;  /* 0x000000ff0200720c */ /* 0x004fe20003f05270 */
[----:B------:R-:W-:-:S12]  /*d0d0*/  IMAD.U32 R2, RZ, RZ, UR25 ;  /* 0x00000019ff027e24 */ /* 0x000fd8000f8e00ff */
[----:B------:R-:W-:-:S05]  /*d0e0*/  @P0 LEA R2, R2, UR11, 0x3 ;  /* 0x0000000b02020c11 */ /* 0x000fca000f8e18ff */
[----:B------:R-:W-:-:S05]  /*d0f0*/  @P0 VIADD R2, R2, 0x28 ;  /* 0x0000002802020836 */ /* 0x000fca0000000000 */
[----:B---3--:R-:W-:Y:S02]  /*d100*/  @P0 PRMT R2, R0, 0x654, R2 ;  /* 0x0000065400020816 */ /* 0x008fe40000000002 */
[----:B------:R0:W5:Y:S01]  /*d110*/  LDL.LU R0, [R1+0x474] ;  /* 0x0004740001007983 */ /* 0x0001620000300800 */
[----:B------:R-:W-:Y:S01]  /*d120*/  UISETP.GT.U32.AND UP0, UPT, UR13, 0x1, UPT ;  /* 0x000000010d00788c */ /* 0x000fe2000bf04070 */
[----:B------:R0:W-:Y:S05]  /*d130*/  @P0 SYNCS.ARRIVE.TRANS64.RED.A1T0 RZ, [R2+URZ], RZ ;  /* 0x000000ff02ff09a7 */ /* 0x0001ea000810043f */
[----:B------:R-:W-:-:S13]  /*d140*/  PLOP3.LUT P0, PT, PT, PT, UP0, 0x80, 0x0 ;  /* 0x000000000000781c */ /* 0x000fda0003f0f008 */
[----:B0-----:R-:W-:Y:S05]  /*d150*/  @P0 BRA `(.L_x_30) ;  /* 0x0000000000040947 */ /* 0x001fea0003800000 */
[----:B------:R-:W-:Y:S01]  /*d160*/  BPT.TRAP 0x1 ;  /* 0x000000040000795c */ /* 0x000fe20000300000 */
.L_x_30:
[----:B------:R-:W-:Y:S02]  /*d170*/  UISETP.GT.AND UP2, UPT, UR24, 0x1, UPT ;  /* 0x000000011800788c */ /* 0x000fe4000bf44270 */
[----:B------:R-:W-:Y:S02]  /*d180*/  UIADD3 UR23, UR23, 0x1, URZ ;  /* 0x0000000117177890 */ /* 0x000fe4000fffe03f */
[----:B------:R-:W-:Y:S02]  /*d190*/  UIADD3 UR25, UR25, 0x1, URZ ;  /* 0x0000000119197890 */ /* 0x000fe4000fffe03f */
[----:B------:R-:W-:Y:S01]  /*d1a0*/  PLOP3.LUT P0, PT, PT, PT, UP2, 0x80, 0x0 ;  /* 0x000000000000781c */ /* 0x000fe20003f0f028 */
[----:B------:R-:W-:Y:S02]  /*d1b0*/  UISETP.NE.AND UP0, UPT, UR23, 0x5, UPT ;  /* 0x000000051700788c */ /* 0x000fe4000bf05270 */
[----:B------:R-:W-:Y:S02]  /*d1c0*/  UISETP.NE.AND UP1, UPT, UR25, 0x5, UPT ;  /* 0x000000051900788c */ /* 0x000fe4000bf25270 */
[----:B------:R-:W-:-:S02]  /*d1d0*/  USEL UR8, URZ, 0x1, UP0 ;  /* 0x000000013f087887 */ /* 0x000fc40008000000 */
[----:B------:R-:W-:Y:S02]  /*d1e0*/  UIADD3 UR24, UR24, -0x1, URZ ;  /* 0xffffffff18187890 */ /* 0x000fe4000fffe03f */
[----:B------:R-:W-:Y:S02]  /*d1f0*/  USEL UR23, UR23, URZ, UP0 ;  /* 0x0000003f17177287 */ /* 0x000fe40008000000 */
[----:B-----5:R-:W-:Y:S01]  /*d200*/  LOP3.LUT R0, R0, UR8, RZ, 0x3c, !PT ;  /* 0x0000000800007c12 */ /* 0x020fe2000f8e3cff */
[----:B------:R-:W-:Y:S01]  /*d210*/  USEL UR25, UR25, URZ, UP1 ;  /* 0x0000003f19197287 */ /* 0x000fe20008800000 */
[----:B------:R-:W-:Y:S01]  /*d220*/  UMOV UR8, 0x1 ;  /* 0x0000000100087882 */ /* 0x000fe20000000000 */
[----:B------:R-:W-:Y:S10]  /*d230*/  @P0 BRA `(.L_x_31) ;  /* 0xffffff9c00a40947 */ /* 0x000ff4000383ffff */
.L_x_23:
[----:B------:R-:W-:-:S04]  /*d240*/  UISETP.NE.AND UP0, UPT, UR6, URZ, UPT ;  /* 0x0000003f0600728c */ /* 0x000fc8000bf05270 */
[----:B------:R-:W-:-:S06]  /*d250*/  USEL UR6, URZ, 0x1, !UP0 ;  /* 0x000000013f067887 */ /* 0x000fcc000c000000 */
[----:B------:R-:W-:-:S13]  /*d260*/  ISETP.NE.AND P0, PT, RZ, UR6, PT ;  /* 0x00000006ff007c0c */ /* 0x000fda000bf05270 */
[----:B------:R-:W-:Y:S05]  /*d270*/  @!P0 BRA `(.L_x_32) ;  /* 0x0000003800108947 */ /* 0x000fea0003800000 */
[----:B------:R0:W-:Y:S04]  /*d280*/  STL [R1+0x624], R43 ;  /* 0x0006242b01007387 */ /* 0x0001e80000100800 */
[----:B0-----:R-:W2:Y:S04]  /*d290*/  LDL.LU R43, [R1] ;  /* 0x00000000012b7983 */ /* 0x001ea80000300800 */
[----:B------:R0:W-:Y:S04]  /*d2a0*/  STL [R1+0x620], R44 ;  /* 0x0006202c01007387 */ /* 0x0001e80000100800 */
[----:B0-----:R-:W3:Y:S04]  /*d2b0*/  LDL.LU R44, [R1+0x4] ;  /* 0x00000400012c7983 */ /* 0x001ee80000300800 */
[----:B------:R0:W-:Y:S04]  /*d2c0*/  STL [R1+0x61c], R45 ;  /* 0x00061c2d01007387 */ /* 0x0001e80000100800 */
[----:B0-----:R-:W4:Y:S04]  /*d2d0*/  LDL.LU R45, [R1+0x8] ;  /* 0x00000800012d7983 */ /* 0x001f280000300800 */
[----:B------:R0:W-:Y:S04]  /*d2e0*/  STL [R1+0x618], R46 ;  /* 0x0006182e01007387 */ /* 0x0001e80000100800 */
[----:B0-----:R-:W5:Y:S04]  /*d2f0*/  LDL.LU R46, [R1+0xc] ;  /* 0x00000c00012e7983 */ /* 0x001f680000300800 */
        /* <DEDUP_REMOVED lines=138> */
[----:B------:R-:W5:Y:S04]  /*dba0*/  LDL.LU R0, [R1+0x1b0] ;  /* 0x0001b00001007983 */ /* 0x000f680000300800 */
[----:B------:R-:W5:Y:S04]  /*dbb0*/  LDL.LU R2, [R1+0x204] ;  /* 0x0002040001027983 */ /* 0x000f680000300800 */
        /* <DEDUP_REMOVED lines=67> */
[----:B0-----:R-:W5:Y:S01]  /*dff0*/  LDL.LU R149, [R1+0x12c] ;  /* 0x00012c0001957983 */ /* 0x001f620000300800 */
[----:B--2---:R-:W-:-:S03]  /*e000*/  FADD R3, R43, R3 ;  /* 0x000000032b037221 */ /* 0x004fc60000000000 */
[----:B------:R0:W-:Y:S01]  /*e010*/  STL [R1+0x478], R150 ;  /* 0x0004789601007387 */ /* 0x0001e20000100800 */
[----:B---3--:R-:W-:Y:S01]  /*e020*/  FADD R4, R44, R4 ;  /* 0x000000042c047221 */ /* 0x008fe20000000000 */
[----:B----4-:R-:W-:Y:S01]  /*e030*/  FADD R5, R45, R5 ;  /* 0x000000052d057221 */ /* 0x010fe20000000000 */
[----:B-----5:R-:W-:Y:S01]  /*e040*/  FADD R6, R46, R6 ;  /* 0x000000062e067221 */ /* 0x020fe20000000000 */
[----:B------:R-:W-:Y:S01]  /*e050*/  FADD R7, R47, R7 ;  /* 0x000000072f077221 */ /* 0x000fe20000000000 */
[----:B0-----:R-:W2:Y:S04]  /*e060*/  LDL.LU R150, [R1+0x128] ;  /* 0x0001280001967983 */ /* 0x001ea80000300800 */
[----:B------:R0:W-:Y:S01]  /*e070*/  STL [R1+0x474], R151 ;  /* 0x0004749701007387 */ /* 0x0001e20000100800 */
[----:B------:R-:W-:Y:S01]  /*e080*/  FADD R8, R48, R8 ;  /* 0x0000000830087221 */ /* 0x000fe20000000000 */
[----:B------:R-:W-:Y:S01]  /*e090*/  FADD R9, R49, R9 ;  /* 0x0000000931097221 */ /* 0x000fe20000000000 */
[----:B------:R-:W-:Y:S01]  /*e0a0*/  FADD R10, R50, R10 ;  /* 0x0000000a320a7221 */ /* 0x000fe20000000000 */
[----:B0-----:R-:W3:Y:S04]  /*e0b0*/  LDL.LU R151, [R1+0x124] ;  /* 0x0001240001977983 */ /* 0x001ee80000300800 */
[----:B------:R-:W4:Y:S04]  /*e0c0*/  LDL.LU R43, [R1+0x624] ;  /* 0x00062400012b7983 */ /* 0x000f280000300800 */
[----:B------:R-:W5:Y:S04]  /*e0d0*/  LDL.LU R44, [R1+0x620] ;  /* 0x00062000012c7983 */ /* 0x000f680000300800 */
[----:B------:R-:W4:Y:S04]  /*e0e0*/  LDL.LU R45, [R1+0x61c] ;  /* 0x00061c00012d7983 */ /* 0x000f280000300800 */
[----:B------:R-:W5:Y:S01]  /*e0f0*/  LDL.LU R46, [R1+0x618] ;  /* 0x00061800012e7983 */ /* 0x000f620000300800 */
[----:B------:R-:W-:-:S03]  /*e100*/  FADD R11, R51, R11 ;  /* 0x0000000b330b7221 */ /* 0x000fc60000000000 */
[----:B------:R-:W4:Y:S01]  /*e110*/  LDL.LU R47, [R1+0x614] ;  /* 0x00061400012f7983 */ /* 0x000f220000300800 */
[----:B------:R-:W-:-:S03]  /*e120*/  FADD R12, R52, R12 ;  /* 0x0000000c340c7221 */ /* 0x000fc60000000000 */
        /* <DEDUP_REMOVED lines=132> */
[----:B------:R-:W5:Y:S04]  /*e970*/  LDL.LU R114, [R1+0x508] ;  /* 0x0005080001727983 */ /* 0x000f680000300800 */
[----:B------:R-:W5:Y:S01]  /*e980*/  LDL.LU R115, [R1+0x504] ;  /* 0x0005040001737983 */ /* 0x000f620000300800 */
[----:B------:R-:W-:Y:S01]  /*e990*/  FADD R206, R149, R206 ;  /* 0x000000ce95ce7221 */ /* 0x000fe20000000000 */
[----:B------:R-:W-:Y:S01]  /*e9a0*/  FADD R237, R118, R237 ;  /* 0x000000ed76ed7221 */ /* 0x000fe20000000000 */
[----:B------:R-:W-:Y:S01]  /*e9b0*/  FADD R236, R119, R236 ;  /* 0x000000ec77ec7221 */ /* 0x000fe20000000000 */
[----:B------:R0:W-:Y:S01]  /*e9c0*/  STL [R1+0x200], R116 ;  /* 0x0002007401007387 */ /* 0x0001e20000100800 */
[----:B------:R-:W-:Y:S01]  /*e9d0*/  FADD R235, R120, R235 ;  /* 0x000000eb78eb7221 */ /* 0x000fe20000000000 */
        /* <DEDUP_REMOVED lines=8> */
[----:B0-----:R-:W4:Y:S01]  /*ea60*/  LDL.LU R116, [R1+0x1b4] ;  /* 0x0001b40001747983 */ /* 0x001f220000300800 */
[----:B------:R-:W-:Y:S01]  /*ea70*/  FADD R226, R129, R226 ;  /* 0x000000e281e27221 */ /* 0x000fe20000000000 */
[----:B------:R-:W-:Y:S01]  /*ea80*/  FADD R225, R130, R225 ;  /* 0x000000e182e17221 */ /* 0x000fe20000000000 */
[----:B------:R-:W-:Y:S01]  /*ea90*/  FADD R224, R131, R224 ;  /* 0x000000e083e07221 */ /* 0x000fe20000000000 */
[----:B------:R-:W4:Y:S01]  /*eaa0*/  LDL.LU R148, [R1+0x208] ;  /* 0x0002080001947983 */ /* 0x000f220000300800 */
[----:B------:R-:W-:Y:S01]  /*eab0*/  FADD R223, R132, R223 ;  /* 0x000000df84df7221 */ /* 0x000fe20000000000 */
[----:B------:R-:W-:Y:S01]  /*eac0*/  FADD R216, R139, R216 ;  /* 0x000000d88bd87221 */ /* 0x000fe20000000000 */
[----:B------:R-:W-:Y:S01]  /*ead0*/  FADD R222, R133, R222 ;  /* 0x000000de85de7221 */ /* 0x000fe20000000000 */
        /* <DEDUP_REMOVED lines=8> */
[----:B------:R-:W5:Y:S01]  /*eb60*/  LDL.LU R149, [R1+0x20c] ;  /* 0x00020c0001957983 */ /* 0x000f620000300800 */
[----:B------:R-:W-:Y:S01]  /*eb70*/  FADD R212, R143, R212 ;  /* 0x000000d48fd47221 */ /* 0x000fe20000000000 */
[----:B------:R-:W-:Y:S01]  /*eb80*/  FADD R218, R137, R218 ;  /* 0x000000da89da7221 */ /* 0x000fe20000000000 */
[----:B------:R-:W-:Y:S01]  /*eb90*/  FADD R211, R144, R211 ;  /* 0x000000d390d37221 */ /* 0x000fe20000000000 */
[----:B------:R-:W5:Y:S01]  /*eba0*/  LDL.LU R118, [R1+0x1bc] ;  /* 0x0001bc0001767983 */ /* 0x000f620000300800 */
[----:B------:R-:W-:Y:S01]  /*ebb0*/  FADD R217, R138, R217 ;  /* 0x000000d98ad97221 */ /* 0x000fe20000000000 */
[----:B------:R-:W-:Y:S01]  /*ebc0*/  FADD R210, R145, R210 ;  /* 0x000000d291d27221 */ /* 0x000fe20000000000 */
[----:B---3--:R-:W-:Y:S01]  /*ebd0*/  FADD R204, R151, R204 ;  /* 0x000000cc97cc7221 */ /* 0x008fe20000000000 */
[----:B------:R-:W3:Y:S01]  /*ebe0*/  LDL.LU R0, [R1+0x210] ;  /* 0x0002100001007983 */ /* 0x000ee20000300800 */
[----:B------:R-:W-:Y:S01]  /*ebf0*/  FADD R209, R146, R209 ;  /* 0x000000d192d17221 */ /* 0x000fe20000000000 */
[----:B--2---:R-:W-:Y:S01]  /*ec00*/  FADD R205, R150, R205 ;  /* 0x000000cd96cd7221 */ /* 0x004fe20000000000 */
[----:B------:R-:W-:Y:S01]  /*ec10*/  FADD R208, R147, R208 ;  /* 0x000000d093d07221 */ /* 0x000fe20000000000 */
[----:B------:R-:W2:Y:S04]  /*ec20*/  LDL.LU R119, [R1+0x1c0] ;  /* 0x0001c00001777983 */ /* 0x000ea80000300800 */
[----:B0-----:R-:W2:Y:S04]  /*ec30*/  LDL.LU R2, [R1+0x214] ;  /* 0x0002140001027983 */ /* 0x001ea80000300800 */
        /* <DEDUP_REMOVED lines=29> */
[----:B------:R-:W2:Y:S01]  /*ee10*/  LDL.LU R147, [R1+0x250] ;  /* 0x0002500001937983 */ /* 0x000ea20000300800 */
[----:B----4-:R-:W-:-:S03]  /*ee20*/  FADD R148, R116, R148 ;  /* 0x0000009474947221 */ /* 0x010fc60000000000 */
[----:B------:R-:W4:Y:S04]  /*ee30*/  LDL.LU R116, [R1+0x500] ;  /* 0x0005000001747983 */ /* 0x000f280000300800 */
[----:B------:R0:W-:Y:S01]  /*ee40*/  STL [R1+0x208], R148 ;  /* 0x0002089401007387 */ /* 0x0001e20000100800 */
[----:B-----5:R-:W-:-:S03]  /*ee50*/  FADD R149, R117, R149 ;  /* 0x0000009575957221 */ /* 0x020fc60000000000 */
[----:B0-----:R-:W5:Y:S04]  /*ee60*/  LDL.LU R148, [R1+0x254] ;  /* 0x0002540001947983 */ /* 0x001f680000300800 */
[----:B------:R-:W4:Y:S04]  /*ee70*/  LDL.LU R117, [R1+0x4fc] ;  /* 0x0004fc0001757983 */ /* 0x000f280000300800 */
[----:B------:R0:W-:Y:S04]  /*ee80*/  STL [R1+0x20c], R149 ;  /* 0x00020c9501007387 */ /* 0x0001e80000100800 */
[----:B0-----:R-:W4:Y:S01]  /*ee90*/  LDL.LU R149, [R1+0x258] ;  /* 0x0002580001957983 */ /* 0x001f220000300800 */
[----:B---3--:R-:W-:Y:S01]  /*eea0*/  FADD R0, R118, R0 ;  /* 0x0000000076007221 */ /* 0x008fe20000000000 */
[----:B--2---:R-:W-:-:S02]  /*eeb0*/  FADD R2, R119, R2 ;  /* 0x0000000277027221 */ /* 0x004fc40000000000 */
[----:B------:R-:W2:Y:S01]  /*eec0*/  LDL.LU R118, [R1+0x4f8] ;  /* 0x0004f80001767983 */ /* 0x000ea20000300800 */
[----:B------:R-:W-:-:S03]  /*eed0*/  FADD R121, R120, R121 ;  /* 0x0000007978797221 */ /* 0x000fc60000000000 */
[----:B------:R0:W-:Y:S01]  /*eee0*/  STL [R1+0x210], R0 ;  /* 0x0002100001007387 */ /* 0x0001e20000100800 */
[----:B------:R-:W-:-:S03]  /*eef0*/  FADD R123, R122, R123 ;  /* 0x0000007b7a7b7221 */ /* 0x000fc60000000000 */
[----:B0-----:R-:W3:Y:S04]  /*ef00*/  LDL.LU R0, [R1+0x25c] ;  /* 0x00025c0001007983 */ /* 0x001ee80000300800 */
[----:B------:R-:W2:Y:S04]  /*ef10*/  LDL.LU R119, [R1+0x4f4] ;  /* 0x0004f40001777983 */ /* 0x000ea80000300800 */
[----:B------:R0:W-:Y:S01]  /*ef20*/  STL [R1+0x214], R2 ;  /* 0x0002140201007387 */ /* 0x0001e20000100800 */
[----:B------:R-:W-:Y:S01]  /*ef30*/  FADD R125, R124, R125 ;  /* 0x0000007d7c7d7221 */ /* 0x000fe20000000000 */
[----:B------:R-:W-:-:S02]  /*ef40*/  FADD R127, R126, R127 ;  /* 0x0000007f7e7f7221 */ /* 0x000fc40000000000 */
[----:B0-----:R-:W2:Y:S04]  /*ef50*/  LDL.LU R2, [R1+0x260] ;  /* 0x0002600001027983 */ /* 0x001ea80000300800 */
[----:B------:R-:W2:Y:S04]  /*ef60*/  LDL.LU R120, [R1+0x4f0] ;  /* 0x0004f00001787983 */ /* 0x000ea80000300800 */
[----:B------:R0:W-:Y:S01]  /*ef70*/  STL [R1+0x218], R121 ;  /* 0x0002187901007387 */ /* 0x0001e20000100800 */
[----:B------:R-:W-:-:S03]  /*ef80*/  FADD R129, R128, R129 ;  /* 0x0000008180817221 */ /* 0x000fc60000000000 */
        /* <DEDUP_REMOVED lines=42> */
[----:B------:R0:W-:Y:S04]  /*f230*/  STL [R1+0x244], R144 ;  /* 0x0002449001007387 */ /* 0x0001e80000100800 */
[----:B0-----:R-:W2:Y:S04]  /*f240*/  LDL.LU R144, [R1+0x278] ;  /* 0x0002780001907983 */ /* 0x001ea80000300800 */
[----:B------:R-:W2:Y:S04]  /*f250*/  LDL.LU R138, [R1+0x4a8] ;  /* 0x0004a800018a7983 */ /* 0x000ea80000300800 */
[----:B------:R0:W-:Y:S04]  /*f260*/  STL [R1+0x248], R145 ;  /* 0x0002489101007387 */ /* 0x0001e80000100800 */
[----:B0-----:R-:W2:Y:S04]  /*f270*/  LDL.LU R145, [R1+0x27c] ;  /* 0x00027c0001917983 */ /* 0x001ea80000300800 */
[----:B------:R0:W-:Y:S01]  /*f280*/  STL [R1+0x24c], R146 ;  /* 0x00024c9201007387 */ /* 0x0001e20000100800 */
[----:B-----5:R-:W-:-:S03]  /*f290*/  FADD R148, R24, R148 ;  /* 0x0000009418947221 */ /* 0x020fc60000000000 */
[----:B0-----:R-:W5:Y:S04]  /*f2a0*/  LDL.LU R146, [R1+0x280] ;  /* 0x0002800001927983 */ /* 0x001f680000300800 */
[----:B------:R0:W-:Y:S04]  /*f2b0*/  STL [R1+0x250], R147 ;  /* 0x0002509301007387 */ /* 0x0001e80000100800 */
[----:B0-----:R-:W5:Y:S01]  /*f2c0*/  LDL.LU R147, [R1+0x284] ;  /* 0x0002840001937983 */ /* 0x001f620000300800 */
[----:B----4-:R-:W-:-:S03]  /*f2d0*/  FADD R149, R25, R149 ;  /* 0x0000009519957221 */ /* 0x010fc60000000000 */
[----:B------:R0:W-:Y:S04]  /*f2e0*/  STL [R1+0x254], R148 ;  /* 0x0002549401007387 */ /* 0x0001e80000100800 */
[----:B0-----:R-:W4:Y:S04]  /*f2f0*/  LDL.LU R148, [R1+0x288] ;  /* 0x0002880001947983 */ /* 0x001f280000300800 */
[----:B------:R0:W-:Y:S04]  /*f300*/  STL [R1+0x258], R149 ;  /* 0x0002589501007387 */ /* 0x0001e80000100800 */
[----:B0-----:R-:W4:Y:S04]  /*f310*/  LDL.LU R149, [R1+0x28c] ;  /* 0x00028c0001957983 */ /* 0x001f280000300800 */
[----:B------:R-:W4:Y:S01]  /*f320*/  LDL.LU R150, [R1+0x290] ;  /* 0x0002900001967983 */ /* 0x000f220000300800 */
[----:B---3--:R-:W-:-:S03]  /*f330*/  FADD R0, R26, R0 ;  /* 0x000000001a007221 */ /* 0x008fc60000000000 */
[----:B------:R-:W3:Y:S01]  /*f340*/  LDL.LU R151, [R1+0x294] ;  /* 0x0002940001977983 */ /* 0x000ee20000300800 */
[----:B--2---:R-:W-:-:S03]  /*f350*/  FADD R2, R27, R2 ;  /* 0x000000021b027221 */ /* 0x004fc60000000000 */
[----:B------:R0:W-:Y:S04]  /*f360*/  STL [R1+0x25c], R0 ;  /* 0x00025c0001007387 */ /* 0x0001e80000100800 */
[----:B------:R-:W2:Y:S04]  /*f370*/  LDL.LU R27, [R1+0x2c8] ;  /* 0x0002c800011b7983 */ /* 0x000ea80000300800 */
[----:B------:R-:W2:Y:S04]  /*f380*/  LDL.LU R26, [R1+0x2cc] ;  /* 0x0002cc00011a7983 */ /* 0x000ea80000300800 */
[----:B------:R1:W-:Y:S04]  /*f390*/  STL [R1+0x260], R2 ;  /* 0x0002600201007387 */ /* 0x0003e80000100800 */
[----:B------:R-:W2:Y:S04]  /*f3a0*/  LDL.LU R25, [R1+0x2d0] ;  /* 0x0002d00001197983 */ /* 0x000ea80000300800 */
[----:B------:R-:W2:Y:S04]  /*f3b0*/  LDL.LU R24, [R1+0x2d4] ;  /* 0x0002d40001187983 */ /* 0x000ea80000300800 */
[----:B0-----:R-:W2:Y:S04]  /*f3c0*/  LDL.LU R0, [R1+0x2d8] ;  /* 0x0002d80001007983 */ /* 0x001ea80000300800 */
[----:B-1----:R-:W2:Y:S01]  /*f3d0*/  LDL.LU R2, [R1+0x2dc] ;  /* 0x0002dc0001027983 */ /* 0x002ea20000300800 */
[----:B------:R-:W-:-:S05]  /*f3e0*/  FADD R139, R28, R139 ;  /* 0x0000008b1c8b7221 */ /* 0x000fca0000000000 */
[----:B------:R0:W-:Y:S04]  /*f3f0*/  STL [R1+0x264], R139 ;  /* 0x0002648b01007387 */ /* 0x0001e80000100800 */
[----:B0-----:R-:W2:Y:S01]  /*f400*/  LDL.LU R139, [R1+0x4a4] ;  /* 0x0004a400018b7983 */ /* 0x001ea20000300800 */
[----:B------:R-:W-:-:S03]  /*f410*/  FADD R140, R29, R140 ;  /* 0x0000008c1d8c7221 */ /* 0x000fc60000000000 */
[----:B------:R-:W2:Y:S04]  /*f420*/  LDL.LU R28, [R1+0x2c4] ;  /* 0x0002c400011c7983 */ /* 0x000ea80000300800 */
        /* <DEDUP_REMOVED lines=20> */
[----:B------:R0:W-:Y:S01]  /*f570*/  STL [R1+0x27c], R145 ;  /* 0x00027c9101007387 */ /* 0x0001e20000100800 */
[----:B-----5:R-:W-:-:S03]  /*f580*/  FADD R146, R35, R146 ;  /* 0x0000009223927221 */ /* 0x020fc60000000000 */
[----:B0-----:R-:W5:Y:S04]  /*f590*/  LDL.LU R145, [R1+0x48c] ;  /* 0x00048c0001917983 */ /* 0x001f680000300800 */
[----:B------:R-:W5:Y:S04]  /*f5a0*/  LDL.LU R34, [R1+0x2ac] ;  /* 0x0002ac0001227983 */ /* 0x000f680000300800 */
[----:B------:R0:W-:Y:S01]  /*f5b0*/  STL [R1+0x280], R146 ;  /* 0x0002809201007387 */ /* 0x0001e20000100800 */
[----:B------:R-:W-:-:S03]  /*f5c0*/  FADD R147, R36, R147 ;  /* 0x0000009324937221 */ /* 0x000fc60000000000 */
[----:B0-----:R-:W5:Y:S04]  /*f5d0*/  LDL.LU R146, [R1+0x488] ;  /* 0x0004880001927983 */ /* 0x001f680000300800 */
[----:B------:R-:W5:Y:S01]  /*f5e0*/  LDL.LU R35, [R1+0x2a8] ;  /* 0x0002a80001237983 */ /* 0x000f620000300800 */
[----:B----4-:R-:W-:-:S03]  /*f5f0*/  FADD R148, R37, R148 ;  /* 0x0000009425947221 */ /* 0x010fc60000000000 */
[----:B------:R0:W-:Y:S04]  /*f600*/  STL [R1+0x284], R147 ;  /* 0x0002849301007387 */ /* 0x0001e80000100800 */
[----:B0-----:R-:W4:Y:S01]  /*f610*/  LDL.LU R147, [R1+0x484] ;  /* 0x0004840001937983 */ /* 0x001f220000300800 */
[----:B------:R-:W-:-:S03]  /*f620*/  FADD R149, R38, R149 ;  /* 0x0000009526957221 */ /* 0x000fc60000000000 */
[----:B------:R-:W4:Y:S01]  /*f630*/  LDL.LU R36, [R1+0x2a4] ;  /* 0x0002a40001247983 */ /* 0x000f220000300800 */
[----:B------:R-:W-:-:S03]  /*f640*/  FADD R150, R39, R150 ;  /* 0x0000009627967221 */ /* 0x000fc60000000000 */
[----:B------:R0:W-:Y:S04]  /*f650*/  STL [R1+0x288], R148 ;  /* 0x0002889401007387 */ /* 0x0001e80000100800 */
[----:B0-----:R-:W4:Y:S04]  /*f660*/  LDL.LU R148, [R1+0x480] ;  /* 0x0004800001947983 */ /* 0x001f280000300800 */
[----:B------:R-:W4:Y:S04]  /*f670*/  LDL.LU R37, [R1+0x2a0] ;  /* 0x0002a00001257983 */ /* 0x000f280000300800 */
[----:B------:R0:W-:Y:S04]  /*f680*/  STL [R1+0x28c], R149 ;  /* 0x00028c9501007387 */ /* 0x0001e80000100800 */
[----:B0-----:R-:W4:Y:S04]  /*f690*/  LDL.LU R149, [R1+0x47c] ;  /* 0x00047c0001957983 */ /* 0x001f280000300800 */
[----:B------:R-:W4:Y:S04]  /*f6a0*/  LDL.LU R38, [R1+0x29c] ;  /* 0x00029c0001267983 */ /* 0x000f280000300800 */
[----:B------:R0:W-:Y:S04]  /*f6b0*/  STL [R1+0x290], R150 ;  /* 0x0002909601007387 */ /* 0x0001e80000100800 */
[----:B0-----:R-:W4:Y:S04]  /*f6c0*/  LDL.LU R150, [R1+0x478] ;  /* 0x0004780001967983 */ /* 0x001f280000300800 */
[----:B------:R-:W4:Y:S01]  /*f6d0*/  LDL.LU R39, [R1+0x298] ;  /* 0x0002980001277983 */ /* 0x000f220000300800 */
[----:B---3--:R-:W-:-:S05]  /*f6e0*/  FADD R151, R40, R151 ;  /* 0x0000009728977221 */ /* 0x008fca0000000000 */
[----:B------:R0:W-:Y:S01]  /*f6f0*/  STL [R1+0x294], R151 ;  /* 0x0002949701007387 */ /* 0x0001e20000100800 */
[----:B--2---:R-:W-:-:S03]  /*f700*/  FADD R27, R53, R27 ;  /* 0x0000001b351b7221 */ /* 0x004fc60000000000 */
[----:B0-----:R-:W2:Y:S01]  /*f710*/  LDL.LU R151, [R1+0x474] ;  /* 0x0004740001977983 */ /* 0x001ea20000300800 */
        /* <DEDUP_REMOVED lines=11> */
[----:B-----5:R-:W-:Y:S01]  /*f7d0*/  FADD R34, R46, R34 ;  /* 0x000000222e227221 */ /* 0x020fe20000000000 */
[----:B------:R-:W-:Y:S01]  /*f7e0*/  FADD R35, R45, R35 ;  /* 0x000000232d237221 */ /* 0x000fe20000000000 */
[----:B----4-:R-:W-:Y:S01]  /*f7f0*/  FADD R36, R44, R36 ;  /* 0x000000242c247221 */ /* 0x010fe20000000000 */
[----:B------:R-:W-:Y:S01]  /*f800*/  FADD R37, R43, R37 ;  /* 0x000000252b257221 */ /* 0x000fe20000000000 */
[----:B------:R-:W-:Y:S01]  /*f810*/  FADD R38, R42, R38 ;  /* 0x000000262a267221 */ /* 0x000fe20000000000 */
[----:B------:R-:W-:-:S05]  /*f820*/  FADD R39, R41, R39 ;  /* 0x0000002729277221 */ /* 0x000fca0000000000 */
[----:B------:R0:W-:Y:S04]  /*f830*/  STL [R1+0x298], R39 ;  /* 0x0002982701007387 */ /* 0x0001e80000100800 */
        /* <DEDUP_REMOVED lines=14> */
[----:B------:R-:W2:Y:S04]  /*f920*/  LDL.LU R52, [R1+0x2e0] ;  /* 0x0002e00001347983 */ /* 0x000ea80000300800 */
[----:B------:R2:W-:Y:S04]  /*f930*/  STL [R1+0x2d4], R24 ;  /* 0x0002d41801007387 */ /* 0x0005e80000100800 */
[----:B------:R-:W2:Y:S04]  /*f940*/  LDL.LU R51, [R1+0x2e4] ;  /* 0x0002e40001337983 */ /* 0x000ea80000300800 */
[----:B------:R2:W-:Y:S04]  /*f950*/  STL [R1+0x2d8], R0 ;  /* 0x0002d80001007387 */ /* 0x0005e80000100800 */
        /* <DEDUP_REMOVED lines=13> */
[----:B-1----:R-:W2:Y:S04]  /*fa30*/  LDL.LU R38, [R1+0x318] ;  /* 0x0003180001267983 */ /* 0x002ea80000300800 */
[----:B---3--:R-:W3:Y:S04]  /*fa40*/  LDL.LU R37, [R1+0x31c] ;  /* 0x00031c0001257983 */ /* 0x008ee80000300800 */
[----:B----4-:R-:W4:Y:S04]  /*fa50*/  LDL.LU R36, [R1+0x320] ;  /* 0x0003200001247983 */ /* 0x010f280000300800 */
[----:B-----5:R-:W5:Y:S04]  /*fa60*/  LDL.LU R35, [R1+0x324] ;  /* 0x0003240001237983 */ /* 0x020f680000300800 */
[----:B--2---:R-:W2:Y:S04]  /*fa70*/  LDL.LU R34, [R1+0x328] ;  /* 0x0003280001227983 */ /* 0x004ea80000300800 */
        /* <DEDUP_REMOVED lines=12> */
[----:B------:R-:W-:Y:S01]  /*fb40*/  FADD R52, R59, R52 ;  /* 0x000000343b347221 */ /* 0x000fe20000000000 */
        /* <DEDUP_REMOVED lines=28> */
[----:B---3--:R-:W-:-:S03]  /*fd10*/  FADD R37, R74, R37 ;  /* 0x000000254a257221 */ /* 0x008fc60000000000 */
[----:B------:R3:W-:Y:S01]  /*fd20*/  STL [R1+0x318], R38 ;  /* 0x0003182601007387 */ /* 0x0007e20000100800 */
[----:B----4-:R-:W-:-:S03]  /*fd30*/  FADD R36, R75, R36 ;  /* 0x000000244b247221 */ /* 0x010fc60000000000 */
[----:B------:R4:W-:Y:S01]  /*fd40*/  STL [R1+0x31c], R37 ;  /* 0x00031c2501007387 */ /* 0x0009e20000100800 */
[----:B-----5:R-:W-:-:S03]  /*fd50*/  FADD R35, R76, R35 ;  /* 0x000000234c237221 */ /* 0x020fc60000000000 */
[----:B------:R5:W-:Y:S01]  /*fd60*/  STL [R1+0x320], R36 ;  /* 0x0003202401007387 */ /* 0x000be20000100800 */
[----:B--2---:R-:W-:-:S03]  /*fd70*/  FADD R34, R77, R34 ;  /* 0x000000224d227221 */ /* 0x004fc60000000000 */
        /* <DEDUP_REMOVED lines=22> */
[----:B0-----:R-:W2:Y:S01]  /*fee0*/  LDL.LU R52, [R1+0x35c] ;  /* 0x00035c0001347983 */ /* 0x001ea20000300800 */
[----:B------:R-:W-:-:S03]  /*fef0*/  FADD R2, R89, R2 ;  /* 0x0000000259027221 */ /* 0x000fc60000000000 */
[----:B------:R0:W-:Y:S04]  /*ff00*/  STL [R1+0x350], R24 ;  /* 0x0003501801007387 */ /* 0x0001e80000100800 */
[----:B-1----:R-:W2:Y:S04]  /*ff10*/  LDL.LU R51, [R1+0x360] ;  /* 0x0003600001337983 */ /* 0x002ea80000300800 */
        /* <DEDUP_REMOVED lines=181> */
[----:B------:R-:W-:Y:S01]  /*10a70*/  FADD R0, R150, R0 ;  /* 0x0000000096007221 */ /* 0x000fe20000000000 */
[----:B------:R-:W-:-:S05]  /*10a80*/  FADD R2, R2, R151 ;  /* 0x0000009702027221 */ /* 0x000fca0000000000 */
[----:B------:R0:W-:Y:S04]  /*10a90*/  STL [R1+0x450], R2 ;  /* 0x0004500201007387 */ /* 0x0001e80000100800 */
[----:B------:R0:W-:Y:S04]  /*10aa0*/  STL [R1+0x448], R24 ;  /* 0x0004481801007387 */ /* 0x0001e80000100800 */
[----:B------:R0:W-:Y:S02]  /*10ab0*/  STL [R1+0x44c], R0 ;  /* 0x00044c0001007387 */ /* 0x0001e40000100800 */
.L_x_32:
[----:B0-----:R-:W0:Y:S02]  /*10ac0*/  LDC R0, c[0x0][0x28c] ;  /* 0x0000a300ff007b82 */ /* 0x001e240000000800 */
[----:B0-----:R-:W-:-:S13]  /*10ad0*/  ISETP.GE.AND P0, PT, R0, 0x1, PT ;  /* 0x000000010000780c */ /* 0x001fda0003f06270 */
[----:B------:R-:W-:Y:S05]  /*10ae0*/  @!P0 BRA `(.L_x_33) ;  /* 0x0000000000648947 */ /* 0x000fea0003800000 */
[----:B------:R-:W-:-:S06]  /*10af0*/  UISETP.NE.AND UP0, UPT, UR22, 0x3, UPT ;  /* 0x000000031600788c */ /* 0x000fcc000bf05270 */
[----:B------:R-:W-:-:S13]  /*10b00*/  PLOP3.LUT P0, PT, PT, PT, UP0, 0x80, 0x0 ;  /* 0x000000000000781c */ /* 0x000fda0003f0f008 */
[----:B------:R-:W-:Y:S05]  /*10b10*/  @!P0 BRA `(.L_x_34) ;  /* 0x0000000000048947 */ /* 0x000fea0003800000 */
[----:B------:R-:W-:Y:S01]  /*10b20*/  BPT.TRAP 0x1 ;  /* 0x000000040000795c */ /* 0x000fe20000300000 */
.L_x_34:
[----:B------:R-:W2:Y:S01]  /*10b30*/  LDL R0, [R1+0x454] ;  /* 0x0004540001007983 */ /* 0x000ea20000100800 */
[----:B------:R-:W-:Y:S01]  /*10b40*/  BSSY B0, `(.L_x_35) ;  /* 0x000000f000007945 */ /* 0x000fe20003800000 */
[----:B--2---:R-:W-:-:S13]  /*10b50*/  ISETP.NE.AND P0, PT, R0, RZ, PT ;  /* 0x000000ff0000720c */ /* 0x004fda0003f05270 */
[----:B------:R-:W-:Y:S05]  /*10b60*/  @!P0 BRA `(.L_x_36) ;  /* 0x0000000000308947 */ /* 0x000fea0003800000 */
[----:B------:R-:W2:Y:S01]  /*10b70*/  LDL R2, [R1+0x458] ;  /* 0x0004580001027983 */ /* 0x000ea20000100800 */
[----:B------:R-:W-:-:S04]  /*10b80*/  UISETP.LT.AND UP0, UPT, UR9, 0x1, UPT ;  /* 0x000000010900788c */ /* 0x000fc8000bf01270 */
[----:B------:R-:W-:-:S04]  /*10b90*/  USEL UR8, UR9, 0x1, UP0 ;  /* 0x0000000109087887 */ /* 0x000fc80008000000 */
[----:B------:R-:W-:-:S04]  /*10ba0*/  UIADD3 UR8, UR5, UR9, -UR8 ;  /* 0x0000000905087290 */ /* 0x000fc8000fffe808 */
[----:B------:R-:W-:-:S04]  /*10bb0*/  UIMAD.WIDE.U32 UR6, UR8, -0x33333333, URZ ;  /* 0xcccccccd080678a5 */ /* 0x000fc8000f8e003f */
[----:B------:R-:W-:-:S04]  /*10bc0*/  USHF.R.U32.HI UR6, URZ, 0x2, UR7 ;  /* 0x000000023f067899 */ /* 0x000fc80008011607 */
[----:B------:R-:W-:-:S04]  /*10bd0*/  UIMAD UR8, UR6, -0x5, UR8 ;  /* 0xfffffffb060878a4 */ /* 0x000fc8000f8e0208 */
[----:B------:R-:W-:-:S04]  /*10be0*/  ULEA UR8, UR8, UR11, 0x3 ;  /* 0x0000000b08087291 */ /* 0x000fc8000f8e183f */
[----:B------:R-:W-:-:S06]  /*10bf0*/  UIADD3 UR8, UR8, 0x28, URZ ;  /* 0x0000002808087890 */ /* 0x000fcc000fffe03f */
[----:B------:R-:W-:-:S05]  /*10c00*/  IMAD.U32 R0, RZ, RZ, UR8 ;  /* 0x00000008ff007e24 */ /* 0x000fca000f8e00ff */
[----:B--2---:R-:W-:-:S04]  /*10c10*/  PRMT R0, R2, 0x654, R0 ;  /* 0x0000065402007816 */ /* 0x004fc80000000000 */
[----:B------:R0:W-:Y:S03]  /*10c20*/  SYNCS.ARRIVE.TRANS64.RED.A1T0 RZ, [R0+URZ], RZ ;  /* 0x000000ff00ff79a7 */ /* 0x0001e6000810043f */
.L_x_36:
[----:B------:R-:W-:Y:S05]  /*10c30*/  BSYNC B0 ;  /* 0x0000000000007941 */ /* 0x000fea0003800000 */
.L_x_35:
[----:B------:R-:W-:-:S06]  /*10c40*/  UISETP.GT.U32.AND UP0, UPT, UR13, 0x1, UPT ;  /* 0x000000010d00788c */ /* 0x000fcc000bf04070 */
[----:B------:R-:W-:-:S13]  /*10c50*/  PLOP3.LUT P0, PT, PT, PT, UP0, 0x80, 0x0 ;  /* 0x000000000000781c */ /* 0x000fda0003f0f008 */
[----:B------:R-:W-:Y:S05]  /*10c60*/  @P0 BRA `(.L_x_33) ;  /* 0x0000000000040947 */ /* 0x000fea0003800000 */
[----:B------:R-:W-:Y:S01]  /*10c70*/  BPT.TRAP 0x1 ;  /* 0x000000040000795c */ /* 0x000fe20000300000 */
.L_x_33:
[----:B------:R-:W2:Y:S01]  /*10c80*/  LDL.LU R27, [R1+0x468] ;  /* 0x00046800011b7983 */ /* 0x000ea20000300800 */
[----:B------:R-:W3:Y:S01]  /*10c90*/  LDC R24, c[0x0][0x288] ;  /* 0x0000a200ff187b82 */ /* 0x000ee20000000800 */
[----:B------:R-:W4:Y:S01]  /*10ca0*/  S2R R26, SR_TID.X ;  /* 0x00000000001a7919 */ /* 0x000f220000002100 */
[----:B------:R-:W-:Y:S01]  /*10cb0*/  UIADD3 UR8, UR9, UR5, URZ ;  /* 0x0000000509087290 */ /* 0x000fe2000fffe03f */
[----:B------:R-:W-:Y:S01]  /*10cc0*/  ULDC UR6, c[0x0][0x284] ;  /* 0x0000a10000067ab9 */ /* 0x000fe20000000800 */
[----:B------:R-:W0:Y:S01]  /*10cd0*/  LDL.LU R25, [R1+0x464] ;  /* 0x0004640001197983 */ /* 0x000e220000300800 */
[----:B------:R-:W-:Y:S01]  /*10ce0*/  USHF.R.S32.HI UR11, URZ, 0x1f, UR10 ;  /* 0x0000001f3f0b7899 */ /* 0x000fe2000801140a */
[----:B------:R-:W-:Y:S01]  /*10cf0*/  IMAD.MOV.U32 R40, RZ, RZ, -0x1 ;  /* 0xffffffffff287424 */ /* 0x000fe200078e00ff */
[----:B------:R-:W-:Y:S01]  /*10d00*/  UISETP.GT.U32.AND UP0, UPT, UR8, 0x4, UPT ;  /* 0x000000040800788c */ /* 0x000fe2000bf04070 */
[----:B------:R-:W-:Y:S01]  /*10d10*/  ULDC.64 UR16, c[0x0][0x5d0] ;  /* 0x0001740000107ab9 */ /* 0x000fe20000000a00 */
[----:B------:R-:W-:-:S02]  /*10d20*/  UISETP.GE.U32.AND UP1, UPT, UR9, 0x5, UPT ;  /* 0x000000050900788c */ /* 0x000fc4000bf26070 */
[----:B------:R-:W-:Y:S02]  /*10d30*/  UIMAD UR5, UR11, UR16, URZ ;  /* 0x000000100b0572a4 */ /* 0x000fe4000f8e023f */
[----:B------:R-:W-:Y:S01]  /*10d40*/  UISETP.LT.U32.AND UP0, UPT, UR9, 0x5, UP0 ;  /* 0x000000050900788c */ /* 0x000fe20008701070 */
[C---:B----4-:R-:W-:Y:S01]  /*10d50*/  LOP3.LUT R2, R26.reuse, 0x3, RZ, 0xc0, !PT ;  /* 0x000000031a027812 */ /* 0x050fe200078ec0ff */
[----:B------:R-:W-:Y:S01]  /*10d60*/  IMAD.SHL.U32 R32, R26, 0x2, RZ ;  /* 0x000000021a207824 */ /* 0x000fe200078e00ff */
[----:B------:R-:W-:-:S03]  /*10d70*/  SHF.R.U32.HI R34, RZ, 0x7, R26 ;  /* 0x00000007ff227819 */ /* 0x000fc6000001161a */
[----:B---3--:R-:W-:Y:S01]  /*10d80*/  IMAD R2, R2, -0x2, R24 ;  /* 0xfffffffe02027824 */ /* 0x008fe200078e0218 */
[----:B------:R-:W-:Y:S02]  /*10d90*/  LOP3.LUT R34, R34, 0x1, RZ, 0xc0, !PT ;  /* 0x0000000122227812 */ /* 0x000fe400078ec0ff */
[----:B------:R-:W-:-:S03]  /*10da0*/  LOP3.LUT R32, R32, 0x6, RZ, 0xc0, !PT ;  /* 0x0000000620207812 */ /* 0x000fc600078ec0ff */
[----:B------:R-:W-:Y:S02]  /*10db0*/  IMAD.SHL.U32 R35, R34, 0x40, RZ ;  /* 0x0000004022237824 */ /* 0x000fe400078e00ff */
[----:B--2---:R-:W-:-:S04]  /*10dc0*/  IMAD.WIDE R36, R27, 0x100, RZ ;  /* 0x000001001b247825 */ /* 0x004fc800078e02ff */
[----:B0-----:R-:W-:Y:S01]  /*10dd0*/  IMAD.SHL.U32 R0, R25, 0x100, RZ ;  /* 0x0000010019007824 */ /* 0x001fe200078e00ff */
[----:B------:R-:W-:-:S04]  /*10de0*/  PRMT R32, R32, 0x6540, R25 ;  /* 0x0000654020207816 */ /* 0x000fc80000000019 */
[----:B------:R-:W-:Y:S01]  /*10df0*/  ISETP.GE.AND P0, PT, R0, R24, PT ;  /* 0x000000180000720c */ /* 0x000fe20003f06270 */
[----:B------:R-:W-:Y:S01]  /*10e00*/  IMAD.IADD R0, R2, 0x1, -R0 ;  /* 0x0000000102007824 */ /* 0x000fe200078e0a00 */
[----:B------:R-:W-:Y:S02]  /*10e10*/  SHF.R.U32.HI R2, RZ, 0x2, R26 ;  /* 0x00000002ff027819 */ /* 0x000fe4000001161a */
[----:B------:R-:W-:Y:S01]  /*10e20*/  LOP3.LUT R24, R26, 0x60, RZ, 0xc0, !PT ;  /* 0x000000601a187812 */ /* 0x000fe200078ec0ff */
[----:B------:R-:W-:Y:S01]  /*10e30*/  IMAD.U32 R26, RZ, RZ, UR16 ;  /* 0x00000010ff1a7e24 */ /* 0x000fe2000f8e00ff */
[----:B------:R-:W-:Y:S02]  /*10e40*/  LOP3.LUT R2, R2, 0x7, RZ, 0xc0, !PT ;  /* 0x0000000702027812 */ /* 0x000fe400078ec0ff */
[----:B------:R-:W-:Y:S02]  /*10e50*/  SHF.R.U32.HI R24, RZ, 0x1, R24 ;  /* 0x00000001ff187819 */ /* 0x000fe40000011618 */
[----:B------:R-:W-:-:S02]  /*10e60*/  LOP3.LUT R35, R35, 0x40, R2, 0xe2, !PT ;  /* 0x0000004023237812 */ /* 0x000fc400078ee202 */
[----:B------:R-:W-:Y:S02]  /*10e70*/  IADD3 R2, RZ, -R24, -R2 ;  /* 0x80000018ff027210 */ /* 0x000fe40007ffe802 */
[----:B------:R-:W-:Y:S02]  /*10e80*/  SHF.R.S32.HI R33, RZ, 0x1f, R32 ;  /* 0x0000001fff217819 */ /* 0x000fe40000011420 */
[----:B------:R-:W-:Y:S01]  /*10e90*/  LOP3.LUT R35, R36, R35, R24, 0xfe, !PT ;  /* 0x0000002324237212 */ /* 0x000fe200078efe18 */
[----:B------:R-:W-:Y:S02]  /*10ea0*/  IMAD R34, R34, -0x40, R2 ;  /* 0xffffffc022227824 */ /* 0x000fe400078e0202 */
[----:B------:R-:W-:Y:S02]  /*10eb0*/  IMAD.SHL.U32 R2, R27, 0x100, RZ ;  /* 0x000001001b027824 */ /* 0x000fe400078e00ff */
[----:B------:R-:W-:-:S03]  /*10ec0*/  IMAD.WIDE.U32 R26, R26, UR10, R32 ;  /* 0x0000000a1a1a7c25 */ /* 0x000fc6000f8e0020 */
[C---:B------:R-:W-:Y:S02]  /*10ed0*/  IADD3 R34, -R2.reuse, UR6, R34 ;  /* 0x0000000602227c10 */ /* 0x040fe4000fffe122 */
[----:B------:R-:W-:Y:S01]  /*10ee0*/  ISETP.GE.OR P0, PT, R2, UR6, P0 ;  /* 0x0000000602007c0c */ /* 0x000fe20008706670 */
[----:B------:R-:W-:-:S04]  /*10ef0*/  UIMAD.WIDE.U32 UR6, UR8, -0x33333333, URZ ;  /* 0xcccccccd080678a5 */ /* 0x000fc8000f8e003f */
[----:B------:R-:W-:Y:S02]  /*10f00*/  USHF.R.U32.HI UR6, URZ, 0x2, UR7 ;  /* 0x000000023f067899 */ /* 0x000fe40008011607 */
[----:B------:R-:W-:Y:S02]  /*10f10*/  UIMAD UR7, UR10, UR17, UR5 ;  /* 0x000000110a0772a4 */ /* 0x000fe4000f8e0205 */
[----:B------:R-:W-:-:S04]  /*10f20*/  USEL UR5, URZ, 0x1, !UP0 ;  /* 0x000000013f057887 */ /* 0x000fc8000c000000 */
[----:B------:R-:W-:Y:S01]  /*10f30*/  ULOP3.LUT UR4, UR4, UR5, URZ, 0x3c, !UPT ;  /* 0x0000000504047292 */ /* 0x000fe2000f8e3c3f */
[----:B------:R-:W-:Y:S01]  /*10f40*/  VIADD R27, R27, UR7 ;  /* 0x000000071b1b7c36 */ /* 0x000fe20008000000 */
[----:B------:R-:W-:Y:S02]  /*10f50*/  UIMAD UR5, UR6, -0x5, UR8 ;  /* 0xfffffffb060578a4 */ /* 0x000fe4000f8e0208 */
[----:B------:R-:W-:Y:S01]  /*10f60*/  @UP1 ULOP3.LUT UR4, UR4, 0x1, UR6, 0x78, !UPT ;  /* 0x0000000104041892 */ /* 0x000fe2000f8e7806 */
[----:B------:R-:W-:Y:S11]  /*10f70*/  @P0 BRA `(.L_x_37) ;  /* 0x0000012400b40947 */ /* 0x000ff60003800000 */
[----:B------:R-:W0:Y:S01]  /*10f80*/  LDC.64 R28, c[0x0][0x5c8] ;  /* 0x00017200ff1c7b82 */ /* 0x000e220000000a00 */
[----:B------:R-:W-:Y:S01]  /*10f90*/  ULDC.64 UR6, c[0x0][0x5c0] ;  /* 0x0001700000067ab9 */ /* 0x000fe20000000a00 */
[----:B------:R-:W-:Y:S01]  /*10fa0*/  BSSY B0, `(.L_x_37) ;  /* 0x000126a000007945 */ /* 0x000fe20003800000 */
[-C--:B0-----:R-:W-:Y:S01]  /*10fb0*/  IMAD R2, R37, R28.reuse, RZ ;  /* 0x0000001c25027224 */ /* 0x081fe200078e02ff */
[----:B------:R-:W-:Y:S01]  /*10fc0*/  SHF.L.U64.HI R38, R28, 0x3, R29 ;  /* 0x000000031c267819 */ /* 0x000fe2000001021d */
[----:B------:R-:W-:-:S04]  /*10fd0*/  IMAD.WIDE.U32 R26, R35, R28, R26 ;  /* 0x0000001c231a7225 */ /* 0x000fc800078e001a */
[----:B------:R-:W-:Y:S01]  /*10fe0*/  IMAD R2, R35, R29, R2 ;  /* 0x0000001d23027224 */ /* 0x000fe200078e0202 */
[C---:B------:R-:W-:Y:S01]  /*10ff0*/  LEA R30, P2, R28.reuse, R26, 0x7 ;  /* 0x0000001a1c1e7211 */ /* 0x040fe200078438ff */
[----:B------:R-:W-:Y:S01]  /*11000*/  IMAD.SHL.U32 R25, R28, 0x8, RZ ;  /* 0x000000081c197824 */ /* 0x000fe200078e00ff */
[----:B------:R-:W-:Y:S01]  /*11010*/  IADD3 R24, P5, R26, UR6, RZ ;  /* 0x000000061a187c10 */ /* 0x000fe2000ffbe0ff */
[----:B------:R-:W-:-:S03]  /*11020*/  IMAD.IADD R2, R27, 0x1, R2 ;  /* 0x000000011b027824 */ /* 0x000fc600078e0202 */
[----:B------:R-:W-:Y:S02]  /*11030*/  IADD3 R26, P0, P1, R26, UR6, R25 ;  /* 0x000000061a1a7c10 */ /* 0x000fe4000f91e019 */
[----:B------:R-:W-:Y:S02]  /*11040*/  LEA.HI.X R31, R28, R2, R29, 0x7, P2 ;  /* 0x000000021c1f7211 */ /* 0x000fe400010f3c1d */
[----:B------:R-:W-:Y:S02]  /*11050*/  IADD3 R28, P2, P3, R30, UR6, R25 ;  /* 0x000000061e1c7c10 */ /* 0x000fe4000fb5e019 */
[----:B------:R-:W-:Y:S02]  /*11060*/  IADD3.X R25, R2, UR7, RZ, P5, !PT ;  /* 0x0000000702197c10 */ /* 0x000fe4000affe4ff */
[----:B------:R-:W-:Y:S02]  /*11070*/  FSETP.NEU.AND P5, PT, RZ, UR21, PT ;  /* 0x00000015ff007c0b */ /* 0x000fe4000bfad000 */
[----:B------:R-:W-:-:S02]  /*11080*/  IADD3 R30, P6, R30, UR6, RZ ;  /* 0x000000061e1e7c10 */ /* 0x000fc4000ffde0ff */
[C-C-:B------:R-:W-:Y:S02]  /*11090*/  IADD3.X R29, R31.reuse, UR7, R38.reuse, P2, P3 ;  /* 0x000000071f1d7c10 */ /* 0x140fe400097e6426 */
[----:B------:R-:W-:Y:S02]  /*110a0*/  IADD3.X R27, R2, UR7, R38, P0, P1 ;  /* 0x00000007021b7c10 */ /* 0x000fe400087e2426 */
[----:B------:R-:W-:-:S05]  /*110b0*/  IADD3.X R31, R31, UR7, RZ, P6, !PT ;  /* 0x000000071f1f7c10 */ /* 0x000fca000b7fe4ff */
[----:B------:R-:W-:Y:S05]  /*110c0*/  @!P5 BRA `(.L_x_38) ;  /* 0x000000d800f8d947 */ /* 0x000fea0003800000 */
[----:B------:R-:W-:Y:S01]  /*110d0*/  ULDC.64 UR6, c[0x0][0x5b8] ;  /* 0x00016e0000067ab9 */ /* 0x000fe20000000a00 */
[----:B------:R-:W-:Y:S01]  /*110e0*/  BSSY B1, `(.L_x_39) ;  /* 0x0000013000017945 */ /* 0x000fe20003800000 */
[----:B------:R-:W-:Y:S01]  /*110f0*/  IMAD.U32 R2, RZ, RZ, UR6 ;  /* 0x00000006ff027e24 */ /* 0x000fe2000f8e00ff */
[----:B------:R-:W-:-:S03]  /*11100*/  UIMAD UR6, UR11, UR6, URZ ;  /* 0x000000060b0672a4 */ /* 0x000fc6000f8e023f */
[----:B------:R-:W-:Y:S01]  /*11110*/  IMAD.WIDE.U32 R32, R2, UR10, R32 ;  /* 0x0000000a02207c25 */ /* 0x000fe2000f8e0020 */
[----:B------:R-:W-:-:S03]  /*11120*/  UIMAD UR6, UR10, UR7, UR6 ;  /* 0x000000070a0672a4 */ /* 0x000fc6000f8e0206 */
[----:B------:R-:W-:Y:S01]  /*11130*/  IMAD.MOV.U32 R38, RZ, RZ, R32 ;  /* 0x000000ffff267224 */ /* 0x000fe200078e0020 */
[----:B------:R-:W-:Y:S02]  /*11140*/  ULDC.64 UR10, c[0x0][0x5a8] ;  /* 0x00016a00000a7ab9 */ /* 0x000fe40000000a00 */
[----:B------:R-:W-:Y:S01]  /*11150*/  VIADD R39, R33, UR6 ;  /* 0x0000000621277c36 */ /* 0x000fe20008000000 */
[----:B------:R-:W-:Y:S02]  /*11160*/  ULDC.64 UR6, c[0x0][0x5b0] ;  /* 0x00016c0000067ab9 */ /* 0x000fe40000000a00 */
[----:B------:R-:W-:Y:S02]  /*11170*/  IMAD R2, R37, UR6, RZ ;  /* 0x0000000625027c24 */ /* 0x000fe4000f8e02ff */
[----:B------:R-:W-:-:S04]  /*11180*/  IMAD.WIDE.U32 R32, R35, UR6, R38 ;  /* 0x0000000623207c25 */ /* 0x000fc8000f8e0026 */
[----:B------:R-:W-:Y:S01]  /*11190*/  IMAD R2, R35, UR7, R2 ;  /* 0x0000000723027c24 */ /* 0x000fe2000f8e0202 */
[----:B------:R-:W-:-:S04]  /*111a0*/  IADD3 R32, P0, R32, UR10, RZ ;  /* 0x0000000a20207c10 */ /* 0x000fc8000ff1e0ff */
[--C-:B------:R-:W-:Y:S02]  /*111b0*/  IADD3.X R33, R33, UR11, R2.reuse, P0, !PT ;  /* 0x0000000b21217c10 */ /* 0x100fe400087fe402 */
[----:B------:R-:W-:Y:S02]  /*111c0*/  ISETP.GE.AND P0, PT, R34, 0x1, PT ;  /* 0x000000012200780c */ /* 0x000fe40003f06270 */
[----:B------:R-:W-:Y:S02]  /*111d0*/  PRMT R2, RZ, 0x7610, R2 ;  /* 0x00007610ff027816 */ /* 0x000fe40000000002 */
[----:B------:R-:W-:-:S13]  /*111e0*/  ISETP.LT.OR P1, PT, R0, 0x1, !P0 ;  /* 0x000000010000780c */ /* 0x000fda0004721670 */
[----:B------:R-:W-:Y:S05]  /*111f0*/  @P1 BRA `(.L_x_40) ;  /* 0x0000000000041947 */ /* 0x000fea0003800000 */
[----:B------:R0:W5:Y:S02]  /*11200*/  LDG.E.U8 R2, desc[UR14][R32.64] ;  /* 0x0000000e20027981 */ /* 0x000164000c1e1100 */
.L_x_40:
[----:B------:R-:W-:Y:S05]  /*11210*/  BSYNC B1 ;  /* 0x0000000000017941 */ /* 0x000fea0003800000 */
.L_x_39:
[----:B-----5:R-:W-:Y:S01]  /*11220*/  LOP3.LUT R2, R2, 0xff, RZ, 0xc0, !PT ;  /* 0x000000ff02027812 */ /* 0x020fe200078ec0ff */
[----:B------:R-:W-:Y:S03]  /*11230*/  BSSY B1, `(.L_x_41) ;  /* 0x000000b000017945 */ /* 0x000fe60003800000 */
[----:B------:R-:W-:-:S05]  /*11240*/  F2FP.F16.E5M2.UNPACK_B R2, R2 ;  /* 0x00000002ff02723e */ /* 0x000fca00020004ff */
[----:B------:R-:W-:-:S05]  /*11250*/  HADD2.F32 R2, -RZ, R2.H0_H0 ;  /* 0x20000002ff027230 */ /* 0x000fca0000004100 */
[----:B------:R-:W-:-:S04]  /*11260*/  FMUL R2, R2, UR21 ;  /* 0x0000001502027c20 */ /* 0x000fc80008400000 */
[--C-:B------:R-:W-:Y:S01]  /*11270*/  FFMA R3, R3, UR20, R2.reuse ;  /* 0x0000001403037c23 */ /* 0x100fe20008000002 */
[----:B------:R-:W-:-:S04]  /*11280*/  PRMT R2, RZ, 0x7610, R2 ;  /* 0x00007610ff027816 */ /* 0x000fc80000000002 */
[----:B------:R-:W-:-:S05]  /*11290*/  F2FP.SATFINITE.E5M2.F32.PACK_AB_MERGE_C R3, RZ, R3, RZ ;  /* 0x00000003ff03723e */ /* 0x000fca00048060ff */
[----:B------:R2:W-:Y:S01]  /*112a0*/  @!P1 STG.E.U8 desc[UR14][R24.64], R3 ;  /* 0x0000000318009986 */ /* 0x0005e2000c10110e */
[----:B------:R-:W-:-:S13]  /*112b0*/  ISETP.LT.OR P1, PT, R0, 0x2, !P0 ;  /* 0x000000020000780c */ /* 0x000fda0004721670 */
[----:B--2---:R-:W-:Y:S05]  /*112c0*/  @P1 BRA `(.L_x_42) ;  /* 0x0000000000041947 */ /* 0x004fea0003800000 */
[----:B------:R2:W5:Y:S02]  /*112d0*/  LDG.E.U8 R2, desc[UR14][R32.64+0x1] ;  /* 0x0000010e20027981 */ /* 0x000564000c1e1100 */
.L_x_42:
[----:B------:R-:W-:Y:S05]  /*112e0*/  BSYNC B1 ;  /* 0x0000000000017941 */ /* 0x000fea0003800000 */
.L_x_41:
[----:B-----5:R-:W-:Y:S01]  /*112f0*/  LOP3.LUT R2, R2, 0xff, RZ, 0xc0, !PT ;  /* 0x000000ff02027812 */ /* 0x020fe200078ec0ff */
[----:B------:R-:W-:Y:S03]  /*11300*/  BSSY B1, `(.L_x_43) ;  /* 0x0000013000017945 */ /* 0x000fe60003800000 */
[----:B------:R-:W-:-:S05]  /*11310*/  F2FP.F16.E5M2.UNPACK_B R2, R2 ;  /* 0x00000002ff02723e */ /* 0x000fca00020004ff */
[----:B------:R-:W-:-:S05]  /*11320*/  HADD2.F32 R2, -RZ, R2.H0_H0 ;  /* 0x20000002ff027230 */ /* 0x000fca0000004100 */
[----:B------:R-:W-:-:S04]  /*11330*/  FMUL R2, R2, UR21 ;  /* 0x0000001502027c20 */ /* 0x000fc80008400000 */
[----:B------:R-:W-:-:S05]  /*11340*/  FFMA R4, R4, UR20, R2 ;  /* 0x0000001404047c23 */ /* 0x000fca0008000002 */
[----:B------:R-:W-:-:S05]  /*11350*/  F2FP.SATFINITE.E5M2.F32.PACK_AB_MERGE_C R4, RZ, R4, RZ ;  /* 0x00000004ff04723e */ /* 0x000fca00048060ff */
[----:B------:R3:W-:Y:S01]  /*11360*/  @!P1 STG.E.U8 desc[UR14][R24.64+0x1], R4 ;  /* 0x0000010418009986 */ /* 0x0007e2000c10110e */
[----:B------:R-:W-:-:S05]  /*11370*/  IADD3 R2, P1, R35, 0x8, RZ ;  /* 0x0000000823027810 */ /* 0x000fca0007f3e0ff */
[----:B------:R-:W-:-:S04]  /*11380*/  IMAD.X R3, RZ, RZ, R37, P1 ;  /* 0x000000ffff037224 */ /* 0x000fc800008e0625 */
[----:B------:R-:W-:-:S04]  /*11390*/  IMAD R3, R3, UR6, RZ ;  /* 0x0000000603037c24 */ /* 0x000fc8000f8e02ff */
[C---:B---3--:R-:W-:Y:S02]  /*113a0*/  IMAD R4, R2.reuse, UR7, R3 ;  /* 0x0000000702047c24 */ /* 0x048fe4000f8e0203 */
[----:B------:R-:W-:-:S03]  /*113b0*/  IMAD.WIDE.U32 R2, R2, UR6, R38 ;  /* 0x0000000602027c25 */ /* 0x000fc6000f8e0026 */
[----:B------:R-:W-:-:S04]  /*113c0*/  IADD3 R2, P1, R2, UR10, RZ ;  /* 0x0000000a02027c10 */ /* 0x000fc8000ff3e0ff */
[--C-:B------:R-:W-:Y:S02]  /*113d0*/  IADD3.X R3, R3, UR11, R4.reuse, P1, !PT ;  /* 0x0000000b03037c10 */ /* 0x100fe40008ffe404 */
[----:B------:R-:W-:Y:S02]  /*113e0*/  ISETP.GE.AND P1, PT, R34, 0x9, PT ;  /* 0x000000092200780c */ /* 0x000fe40003f26270 */
[----:B------:R-:W-:Y:S02]  /*113f0*/  PRMT R4, RZ, 0x7610, R4 ;  /* 0x00007610ff047816 */ /* 0x000fe40000000004 */
[----:B------:R-:W-:-:S13]  /*11400*/  ISETP.LT.OR P2, PT, R0, 0x1, !P1 ;  /* 0x000000010000780c */ /* 0x000fda0004f41670 */
[----:B------:R-:W-:Y:S05]  /*11410*/  @P2 BRA `(.L_x_44) ;  /* 0x0000000000042947 */ /* 0x000fea0003800000 */
[----:B------:R3:W5:Y:S02]  /*11420*/  LDG.E.U8 R4, desc[UR14][R2.64] ;  /* 0x0000000e02047981 */ /* 0x000764000c1e1100 */
.L_x_44:
[----:B------:R-:W-:Y:S05]  /*11430*/  BSYNC B1 ;  /* 0x0000000000017941 */ /* 0x000fea0003800000 */
.L_x_43:
        /* <DEDUP_REMOVED lines=10> */
[----:B----4-:R-:W-:Y:S05]  /*114e0*/  @P2 BRA `(.L_x_46) ;  /* 0x0000000000042947 */ /* 0x010fea0003800000 */
[----:B------:R4:W5:Y:S02]  /*114f0*/  LDG.E.U8 R4, desc[UR14][R2.64+0x1] ;  /* 0x0000010e02047981 */ /* 0x000964000c1e1100 */
.L_x_46:
[----:B------:R-:W-:Y:S05]  /*11500*/  BSYNC B1 ;  /* 0x0000000000017941 */ /* 0x000fea0003800000 */
.L_x_45:
[----:B-----5:R-:W-:Y:S01]  /*11510*/  LOP3.LUT R4, R4, 0xff, RZ, 0xc0, !PT ;  /* 0x000000ff04047812 */ /* 0x020fe200078ec0ff */
[----:B------:R-:W-:Y:S01]  /*11520*/  BSSY B1, `(.L_x_47) ;  /* 0x000000b000017945 */ /* 0x000fe20003800000 */
[----:B------:R-:W-:Y:S02]  /*11530*/  ISETP.LT.OR P3, PT, R0, 0x9, !P0 ;  /* 0x000000090000780c */ /* 0x000fe40004761670 */
[----:B------:R-:W-:-:S05]  /*11540*/  F2FP.F16.E5M2.UNPACK_B R4, R4 ;  /* 0x00000004ff04723e */ /* 0x000fca00020004ff */
[----:B------:R-:W-:-:S05]  /*11550*/  HADD2.F32 R4, -RZ, R4.H0_H0 ;  /* 0x20000004ff047230 */ /* 0x000fca0000004100 */
[----:B------:R-:W-:-:S04]  /*11560*/  FMUL R4, R4, UR21 ;  /* 0x0000001504047c20 */ /* 0x000fc80008400000 */
[--C-:B------:R-:W-:Y:S01]  /*11570*/  FFMA R6, R6, UR20, R4.reuse ;  /* 0x0000001406067c23 */ /* 0x100fe20008000004 */
[----:B------:R-:W-:-:S04]  /*11580*/  PRMT R4, RZ, 0x7610, R4 ;  /* 0x00007610ff047816 */ /* 0x000fc80000000004 */
[----:B------:R-:W-:-:S05]  /*11590*/  F2FP.SATFINITE.E5M2.F32.PACK_AB_MERGE_C R6, RZ, R6, RZ ;  /* 0x00000006ff06723e */ /* 0x000fca00048060ff */
[----:B------:R0:W-:Y:S01]  /*115a0*/  @!P2 STG.E.U8 desc[UR14][R26.64+0x1], R6 ;  /* 0x000001061a00a986 */ /* 0x0001e2000c10110e */
[----:B------:R-:W-:Y:S05]  /*115b0*/  @P3 BRA `(.L_x_48) ;  /* 0x0000000000043947 */ /* 0x000fea0003800000 */
[----:B------:R0:W5:Y:S02]  /*115c0*/  LDG.E.U8 R4, desc[UR14][R32.64+0x8] ;  /* 0x0000080e20047981 */ /* 0x000164000c1e1100 */
.L_x_48:
[----:B------:R-:W-:Y:S05]  /*115d0*/  BSYNC B1 ;  /* 0x0000000000017941 */ /* 0x000fea0003800000 */
.L_x_47:
        /* <DEDUP_REMOVED lines=12> */
.L_x_50:
[----:B------:R-:W-:Y:S05]  /*116a0*/  BSYNC B1 ;  /* 0x0000000000017941 */ /* 0x000fea0003800000 */
.L_x_49:
        /* <DEDUP_REMOVED lines=12> */
.L_x_52:
[----:B------:R-:W-:Y:S05]  /*11770*/  BSYNC B1 ;  /* 0x0000000000017941 */ /* 0x000fea0003800000 */
.L_x_51:
        /* <DEDUP_REMOVED lines=12> */
.L_x_54:
[----:B------:R-:W-:Y:S05]  /*11840*/  BSYNC B1 ;  /* 0x0000000000017941 */ /* 0x000fea0003800000 */
.L_x_53:
        /* <DEDUP_REMOVED lines=12> */
.L_x_56:
[----:B------:R-:W-:Y:S05]  /*11910*/  BSYNC B1 ;  /* 0x0000000000017941 */ /* 0x000fea0003800000 */
.L_x_55:
        /* <DEDUP_REMOVED lines=12> */
.L_x_58:
[----:B------:R-:W-:Y:S05]  /*119e0*/  BSYNC B1 ;  /* 0x0000000000017941 */ /* 0x000fea0003800000 */
.L_x_57:
        /* <DEDUP_REMOVED lines=12> */
.L_x_60:
[----:B------:R-:W-:Y:S05]  /*11ab0*/  BSYNC B1 ;  /* 0x0000000000017941 */ /* 0x000fea0003800000 */
.L_x_59:
        /* <DEDUP_REMOVED lines=12> */
.L_x_62:
[----:B------:R-:W-:Y:S05]  /*11b80*/  BSYNC B1 ;  /* 0x0000000000017941 */ /* 0x000fea0003800000 */
.L_x_61:
        /* <DEDUP_REMOVED lines=12> */
.L_x_64:
[----:B------:R-:W-:Y:S05]  /*11c50*/  BSYNC B1 ;  /* 0x0000000000017941 */ /* 0x000fea0003800000 */
.L_x_63:
        /* <DEDUP_REMOVED lines=12> */
.L_x_66:
[----:B------:R-:W-:Y:S05]  /*11d20*/  BSYNC B1 ;  /* 0x0000000000017941 */ /* 0x000fea0003800000 */
.L_x_65:
        /* <DEDUP_REMOVED lines=12> */
.L_x_68:
[----:B------:R-:W-:Y:S05]  /*11df0*/  BSYNC B1 ;  /* 0x0000000000017941 */ /* 0x000fea0003800000 */
.L_x_67:
        /* <DEDUP_REMOVED lines=12> */
.L_x_70:
[----:B------:R-:W-:Y:S05]  /*11ec0*/  BSYNC B1 ;  /* 0x0000000000017941 */ /* 0x000fea0003800000 */
.L_x_69:
        /* <DEDUP_REMOVED lines=12> */
.L_x_72:
[----:B------:R-:W-:Y:S05]  /*11f90*/  BSYNC B1 ;  /* 0x0000000000017941 */ /* 0x000fea0003800000 */
.L_x_71:
        /* <DEDUP_REMOVED lines=12> */
.L_x_74:
[----:B------:R-:W-:Y:S05]  /*12060*/  BSYNC B1 ;  /* 0x0000000000017941 */ /* 0x000fea0003800000 */
.L_x_73:
        /* <DEDUP_REMOVED lines=12> */
.L_x_76:
[----:B------:R-:W-:Y:S05]  /*12130*/  BSYNC B1 ;  /* 0x0000000000017941 */ /* 0x000fea0003800000 */
.L_x_75:
        /* <DEDUP_REMOVED lines=12> */
.L_x_78:
[----:B------:R-:W-:Y:S05]  /*12200*/  BSYNC B1 ;  /* 0x0000000000017941 */ /* 0x000fea0003800000 */
.L_x_77:
        /* <DEDUP_REMOVED lines=12> */
.L_x_80:
[----:B------:R-:W-:Y:S05]  /*122d0*/  BSYNC B1 ;  /* 0x0000000000017941 */ /* 0x000fea0003800000 */
.L_x_79:
        /* <DEDUP_REMOVED lines=12> */
.L_x_82:
[----:B------:R-:W-:Y:S05]  /*123a0*/  BSYNC B1 ;  /* 0x0000000000017941 */ /* 0x000fea0003800000 */
.L_x_81:
        /* <DEDUP_REMOVED lines=12> */
.L_x_84:
[----:B------:R-:W-:Y:S05]  /*12470*/  BSYNC B1 ;  /* 0x0000000000017941 */ /* 0x000fea0003800000 */
.L_x_83:
        /* <DEDUP_REMOVED lines=12> */
.L_x_86:
[----:B------:R-:W-:Y:S05]  /*12540*/  BSYNC B1 ;  /* 0x0000000000017941 */ /* 0x000fea0003800000 */
.L_x_85:
        /* <DEDUP_REMOVED lines=12> */
.L_x_88:
[----:B------:R-:W-:Y:S05]  /*12610*/  BSYNC B1 ;  /* 0x0000000000017941 */ /* 0x000fea0003800000 */
.L_x_87:
        /* <DEDUP_REMOVED lines=12> */
.L_x_90:
[----:B------:R-:W-:Y:S05]  /*126e0*/  BSYNC B1 ;  /* 0x0000000000017941 */ /* 0x000fea0003800000 */
.L_x_89:
        /* <DEDUP_REMOVED lines=12> */
.L_x_92:
[----:B------:R-:W-:Y:S05]  /*127b0*/  BSYNC B1 ;  /* 0x0000000000017941 */ /* 0x000fea0003800000 */
.L_x_91:
        /* <DEDUP_REMOVED lines=12> */
.L_x_94:
[----:B------:R-:W-:Y:S05]  /*12880*/  BSYNC B1 ;  /* 0x0000000000017941 */ /* 0x000fea0003800000 */
.L_x_93:
        /* <DEDUP_REMOVED lines=12> */
.L_x_96:
[----:B------:R-:W-:Y:S05]  /*12950*/  BSYNC B1 ;  /* 0x0000000000017941 */ /* 0x000fea0003800000 */
.L_x_95:
        /* <DEDUP_REMOVED lines=12> */
.L_x_98:
[----:B------:R-:W-:Y:S05]  /*12a20*/  BSYNC B1 ;  /* 0x0000000000017941 */ /* 0x000fea0003800000 */
.L_x_97:
        /* <DEDUP_REMOVED lines=12> */
.L_x_100:
[----:B------:R-:W-:Y:S05]  /*12af0*/  BSYNC B1 ;  /* 0x0000000000017941 */ /* 0x000fea0003800000 */
.L_x_99:
        /* <DEDUP_REMOVED lines=12> */
.L_x_102:
[----:B------:R-:W-:Y:S05]  /*12bc0*/  BSYNC B1 ;  /* 0x0000000000017941 */ /* 0x000fea0003800000 */
.L_x_101:
        /* <DEDUP_REMOVED lines=12> */
.L_x_104:
[----:B------:R-:W-:Y:S05]  /*12c90*/  BSYNC B1 ;  /* 0x0000000000017941 */ /* 0x000fea0003800000 */
.L_x_103:
        /* <DEDUP_REMOVED lines=12> */
.L_x_106:
[----:B------:R-:W-:Y:S05]  /*12d60*/  BSYNC B1 ;  /* 0x0000000000017941 */ /* 0x000fea0003800000 */
.L_x_105:
        /* <DEDUP_REMOVED lines=12> */
.L_x_108:
[----:B------:R-:W-:Y:S05]  /*12e30*/  BSYNC B1 ;  /* 0x0000000000017941 */ /* 0x000fea0003800000 */
.L_x_107:
        /* <DEDUP_REMOVED lines=12> */
.L_x_110:
[----:B------:R-:W-:Y:S05]  /*12f00*/  BSYNC B1 ;  /* 0x0000000000017941 */ /* 0x000fea0003800000 */
.L_x_109:
        /* <DEDUP_REMOVED lines=12> */
.L_x_112:
[----:B------:R-:W-:Y:S05]  /*12fd0*/  BSYNC B1 ;  /* 0x0000000000017941 */ /* 0x000fea0003800000 */
.L_x_111:
        /* <DEDUP_REMOVED lines=12> */
.L_x_114:
[----:B------:R-:W-:Y:S05]  /*130a0*/  BSYNC B1 ;  /* 0x0000000000017941 */ /* 0x000fea0003800000 */
.L_x_113:
        /* <DEDUP_REMOVED lines=12> */
.L_x_116:
[----:B------:R-:W-:Y:S05]  /*13170*/  BSYNC B1 ;  /* 0x0000000000017941 */ /* 0x000fea0003800000 */
.L_x_115:
        /* <DEDUP_REMOVED lines=12> */
.L_x_118:
[----:B------:R-:W-:Y:S05]  /*13240*/  BSYNC B1 ;  /* 0x0000000000017941 */ /* 0x000fea0003800000 */
.L_x_117:
        /* <DEDUP_REMOVED lines=12> */
.L_x_120:
[----:B------:R-:W-:Y:S05]  /*13310*/  BSYNC B1 ;  /* 0x0000000000017941 */ /* 0x000fea0003800000 */
.L_x_119:
        /* <DEDUP_REMOVED lines=12> */
.L_x_122:
[----:B------:R-:W-:Y:S05]  /*133e0*/  BSYNC B1 ;  /* 0x0000000000017941 */ /* 0x000fea0003800000 */
.L_x_121:
        /* <DEDUP_REMOVED lines=12> */
.L_x_124:
[----:B------:R-:W-:Y:S05]  /*134b0*/  BSYNC B1 ;  /* 0x0000000000017941 */ /* 0x000fea0003800000 */
.L_x_123:
[----:B-----5:R-:W-:Y:S01]  /*134c0*/  LOP3.LUT R4, R4, 0xff, RZ, 0xc0, !PT ;  /* 0x000000ff04047812 */ /* 0x020fe200078ec0ff */
[----:B------:R-:W-:Y:S01]  /*134d0*/  BSSY B1, `(.L_x_125) ;  /* 0x000000b000017945 */ /* 0x000fe20003800000 */
[----:B------:R-:W-:Y:S02]  /*134e0*/  ISETP.LT.OR P2, PT, R0, 0x52, !P1 ;  /* 0x000000520000780c */ /* 0x000fe40004f41670 */
[----:B------:R-:W-:-:S05]  /*134f0*/  F2FP.F16.E5M2.UNPACK_B R4, R4 ;  /* 0x00000004ff04723e */ /* 0x000fca00020004ff */
[----:B------:R-:W-:-:S05]  /*13500*/  HADD2.F32 R4, -RZ, R4.H0_H0 ;  /* 0x20000004ff047230 */ /* 0x000fca0000004100 */
[----:B------:R-:W-:-:S04]  /*13510*/  FMUL R4, R4, UR21 ;  /* 0x0000001504047c20 */ /* 0x000fc80008400000 */
[----:B------:R-:W-:-:S05]  /*13520*/  FFMA R4, R173, UR20, R4 ;  /* 0x00000014ad047c23 */ /* 0x000fca0008000004 */
[----:B------:R-:W-:Y:S02]  /*13530*/  F2FP.SATFINITE.E5M2.F32.PACK_AB_MERGE_C R5, RZ, R4, RZ ;  /* 0x00000004ff05723e */ /* 0x000fe400048060ff */
[----:B------:R-:W-:-:S03]  /*13540*/  PRMT R4, RZ, 0x7610, R4 ;  /* 0x00007610ff047816 */ /* 0x000fc60000000004 */
[----:B------:R0:W-:Y:S01]  /*13550*/  @!P3 STG.E.U8 desc[UR14][R26.64+0x50], R5 ;  /* 0x000050051a00b986 */ /* 0x0001e2000c10110e */
[----:B------:R-:W-:Y:S05]  /*13560*/  @P2 BRA `(.L_x_126) ;  /* 0x0000000000042947 */ /* 0x000fea0003800000 */
[----:B------:R0:W5:Y:S02]  /*13570*/  LDG.E.U8 R4, desc[UR14][R2.64+0x51] ;  /* 0x0000510e02047981 */ /* 0x000164000c1e1100 */
.L_x_126:
[----:B------:R-:W-:Y:S05]  /*13580*/  BSYNC B1 ;  /* 0x0000000000017941 */ /* 0x000fea0003800000 */
.L_x_125:
[----:B-----5:R-:W-:Y:S01]  /*13590*/  LOP3.LUT R4, R4, 0xff, RZ, 0xc0, !PT ;  /* 0x000000ff04047812 */ /* 0x020fe200078ec0ff */
[----:B------:R-:W-:Y:S01]  /*135a0*/  BSSY B1, `(.L_x_127) ;  /* 0x000000b000017945 */ /* 0x000fe20003800000 */
[----:B------:R-:W-:Y:S02]  /*135b0*/  ISETP.LT.OR P3, PT, R0, 0x59, !P0 ;  /* 0x000000590000780c */ /* 0x000fe40004761670 */
[----:B------:R-:W-:-:S05]  /*135c0*/  F2FP.F16.E5M2.UNPACK_B R4, R4 ;  /* 0x00000004ff04723e */ /* 0x000fca00020004ff */
[----:B------:R-:W-:-:S05]  /*135d0*/  HADD2.F32 R4, -RZ, R4.H0_H0 ;  /* 0x20000004ff047230 */ /* 0x000fca0000004100 */
[----:B------:R-:W-:-:S04]  /*135e0*/  FMUL R4, R4, UR21 ;  /* 0x0000001504047c20 */ /* 0x000fc80008400000 */
[----:B------:R-:W-:-:S05]  /*135f0*/  FFMA R4, R174, UR20, R4 ;  /* 0x00000014ae047c23 */ /* 0x000fca0008000004 */
[----:B0-----:R-:W-:Y:S02]  /*13600*/  F2FP.SATFINITE.E5M2.F32.PACK_AB_MERGE_C R5, RZ, R4, RZ ;  /* 0x00000004ff05723e */ /* 0x001fe400048060ff */
[----:B------:R-:W-:-:S03]  /*13610*/  PRMT R4, RZ, 0x7610, R4 ;  /* 0x00007610ff047816 */ /* 0x000fc60000000004 */
[----:B------:R0:W-:Y:S01]  /*13620*/  @!P2 STG.E.U8 desc[UR14][R26.64+0x51], R5 ;  /* 0x000051051a00a986 */ /* 0x0001e2000c10110e */
[----:B------:R-:W-:Y:S05]  /*13630*/  @P3 BRA `(.L_x_128) ;  /* 0x0000000000043947 */ /* 0x000fea0003800000 */
[----:B------:R0:W5:Y:S02]  /*13640*/  LDG.E.U8 R4, desc[UR14][R32.64+0x58] ;  /* 0x0000580e20047981 */ /* 0x000164000c1e1100 */
.L_x_128:
[----:B------:R-:W-:Y:S05]  /*13650*/  BSYNC B1 ;  /* 0x0000000000017941 */ /* 0x000fea0003800000 */
.L_x_127:
        /* <DEDUP_REMOVED lines=12> */
.L_x_130:
[----:B------:R-:W-:Y:S05]  /*13720*/  BSYNC B1 ;  /* 0x0000000000017941 */ /* 0x000fea0003800000 */
.L_x_129:
[----:B-----5:R-:W-:Y:S01]  /*13730*/  LOP3.LUT R4, R4, 0xff, RZ, 0xc0, !PT ;  /* 0x000000ff04047812 */ /* 0x020fe200078ec0ff */
[----:B------:R-:W-:Y:S01]  /*13740*/  BSSY B1, `(.L_x_131) ;  /* 0x000000b000017945 */ /* 0x000fe20003800000 */
[----:B------:R-:W-:Y:S02]  /*13750*/  ISETP.LT.OR P3, PT, R0, 0x59, !P1 ;  /* 0x000000590000780c */ /* 0x000fe40004f61670 */
[----:B------:R-:W-:-:S05]  /*13760*/  F2FP.F16.E5M2.UNPACK_B R4, R4 ;  /* 0x00000004ff04723e */ /* 0x000fca00020004ff */
[----:B------:R-:W-:-:S05]  /*13770*/  HADD2.F32 R4, -RZ, R4.H0_H0 ;  /* 0x20000004ff047230 */ /* 0x000fca0000004100 */
[----:B0-----:R-:W-:Y:S01]  /*13780*/  FMUL R5, R4, UR21 ;  /* 0x0000001504057c20 */ /* 0x001fe20008400000 */
[----:B------:R-:W-:-:S03]  /*13790*/  PRMT R4, RZ, 0x7610, R4 ;  /* 0x00007610ff047816 */ /* 0x000fc60000000004 */
[----:B------:R-:W-:-:S05]  /*137a0*/  FFMA R5, R176, UR20, R5 ;  /* 0x00000014b0057c23 */ /* 0x000fca0008000005 */
[----:B------:R-:W-:-:S05]  /*137b0*/  F2FP.SATFINITE.E5M2.F32.PACK_AB_MERGE_C R5, RZ, R5, RZ ;  /* 0x00000005ff05723e */ /* 0x000fca00048060ff */
[----:B------:R0:W-:Y:S01]  /*137c0*/  @!P2 STG.E.U8 desc[UR14][R24.64+0x59], R5 ;  /* 0x000059051800a986 */ /* 0x0001e2000c10110e */
[----:B------:R-:W-:Y:S05]  /*137d0*/  @P3 BRA `(.L_x_132) ;  /* 0x0000000000043947 */ /* 0x000fea0003800000 */
[----:B------:R0:W5:Y:S02]  /*137e0*/  LDG.E.U8 R4, desc[UR14][R2.64+0x58] ;  /* 0x0000580e02047981 */ /* 0x000164000c1e1100 */
.L_x_132:
[----:B------:R-:W-:Y:S05]  /*137f0*/  BSYNC B1 ;  /* 0x0000000000017941 */ /* 0x000fea0003800000 */
.L_x_131:
        /* <DEDUP_REMOVED lines=12> */
.L_x_134:
[----:B------:R-:W-:Y:S05]  /*138c0*/  BSYNC B1 ;  /* 0x0000000000017941 */ /* 0x000fea0003800000 */
.L_x_133:
        /* <DEDUP_REMOVED lines=12> */
.L_x_136:
[----:B------:R-:W-:Y:S05]  /*13990*/  BSYNC B1 ;  /* 0x0000000000017941 */ /* 0x000fea0003800000 */
.L_x_135:
        /* <DEDUP_REMOVED lines=12> */
.L_x_138:
[----:B------:R-:W-:Y:S05]  /*13a60*/  BSYNC B1 ;  /* 0x0000000000017941 */ /* 0x000fea0003800000 */
.L_x_137:
        /* <DEDUP_REMOVED lines=12> */
.L_x_140:
[----:B------:R-:W-:Y:S05]  /*13b30*/  BSYNC B1 ;  /* 0x0000000000017941 */ /* 0x000fea0003800000 */
.L_x_139:
        /* <DEDUP_REMOVED lines=12> */
.L_x_142:
[----:B------:R-:W-:Y:S05]  /*13c00*/  BSYNC B1 ;  /* 0x0000000000017941 */ /* 0x000fea0003800000 */
.L_x_141:
        /* <DEDUP_REMOVED lines=12> */
.L_x_144:
[----:B------:R-:W-:Y:S05]  /*13cd0*/  BSYNC B1 ;  /* 0x0000000000017941 */ /* 0x000fea0003800000 */
.L_x_143:
        /* <DEDUP_REMOVED lines=12> */
.L_x_146:
[----:B------:R-:W-:Y:S05]  /*13da0*/  BSYNC B1 ;  /* 0x0000000000017941 */ /* 0x000fea0003800000 */
.L_x_145:
        /* <DEDUP_REMOVED lines=12> */
.L_x_148:
[----:B------:R-:W-:Y:S05]  /*13e70*/  BSYNC B1 ;  /* 0x0000000000017941 */ /* 0x000fea0003800000 */
.L_x_147:
        /* <DEDUP_REMOVED lines=12> */
.L_x_150:
[----:B------:R-:W-:Y:S05]  /*13f40*/  BSYNC B1 ;  /* 0x0000000000017941 */ /* 0x000fea0003800000 */
.L_x_149:
        /* <DEDUP_REMOVED lines=12> */
.L_x_152:
[----:B------:R-:W-:Y:S05]  /*14010*/  BSYNC B1 ;  /* 0x0000000000017941 */ /* 0x000fea0003800000 */
.L_x_151:
        /* <DEDUP_REMOVED lines=12> */
.L_x_154:
[----:B------:R-:W-:Y:S05]  /*140e0*/  BSYNC B1 ;  /* 0x0000000000017941 */ /* 0x000fea0003800000 */
.L_x_153:
        /* <DEDUP_REMOVED lines=12> */
.L_x_156:
[----:B------:R-:W-:Y:S05]  /*141b0*/  BSYNC B1 ;  /* 0x0000000000017941 */ /* 0x000fea0003800000 */
.L_x_155:
        /* <DEDUP_REMOVED lines=12> */
.L_x_158:
[----:B------:R-:W-:Y:S05]  /*14280*/  BSYNC B1 ;  /* 0x0000000000017941 */ /* 0x000fea0003800000 */
.L_x_157:
        /* <DEDUP_REMOVED lines=12> */
.L_x_160:
[----:B------:R-:W-:Y:S05]  /*14350*/  BSYNC B1 ;  /* 0x0000000000017941 */ /* 0x000fea0003800000 */
.L_x_159:
        /* <DEDUP_REMOVED lines=12> */
.L_x_162:
[----:B------:R-:W-:Y:S05]  /*14420*/  BSYNC B1 ;  /* 0x0000000000017941 */ /* 0x000fea0003800000 */
.L_x_161:
        /* <DEDUP_REMOVED lines=12> */
.L_x_164:
[----:B------:R-:W-:Y:S05]  /*144f0*/  BSYNC B1 ;  /* 0x0000000000017941 */ /* 0x000fea0003800000 */
.L_x_163:
        /* <DEDUP_REMOVED lines=12> */
.L_x_166:
[----:B------:R-:W-:Y:S05]  /*145c0*/  BSYNC B1 ;  /* 0x0000000000017941 */ /* 0x000fea0003800000 */
.L_x_165:
        /* <DEDUP_REMOVED lines=12> */
.L_x_168:
[----:B------:R-:W-:Y:S05]  /*14690*/  BSYNC B1 ;  /* 0x0000000000017941 */ /* 0x000fea0003800000 */
.L_x_167:
        /* <DEDUP_REMOVED lines=12> */
.L_x_170:
[----:B------:R-:W-:Y:S05]  /*14760*/  BSYNC B1 ;  /* 0x0000000000017941 */ /* 0x000fea0003800000 */
.L_x_169:
        /* <DEDUP_REMOVED lines=12> */
.L_x_172:
[----:B------:R-:W-:Y:S05]  /*14830*/  BSYNC B1 ;  /* 0x0000000000017941 */ /* 0x000fea0003800000 */
.L_x_171:
        /* <DEDUP_REMOVED lines=12> */
.L_x_174:
[----:B------:R-:W-:Y:S05]  /*14900*/  BSYNC B1 ;  /* 0x0000000000017941 */ /* 0x000fea0003800000 */
.L_x_173:
        /* <DEDUP_REMOVED lines=12> */
.L_x_176:
[----:B------:R-:W-:Y:S05]  /*149d0*/  BSYNC B1 ;  /* 0x0000000000017941 */ /* 0x000fea0003800000 */
.L_x_175:
        /* <DEDUP_REMOVED lines=12> */
.L_x_178:
[----:B------:R-:W-:Y:S05]  /*14aa0*/  BSYNC B1 ;  /* 0x0000000000017941 */ /* 0x000fea0003800000 */
.L_x_177:
        /* <DEDUP_REMOVED lines=12> */
.L_x_180:
[----:B------:R-:W-:Y:S05]  /*14b70*/  BSYNC B1 ;  /* 0x0000000000017941 */ /* 0x000fea0003800000 */
.L_x_179:
        /* <DEDUP_REMOVED lines=12> */
.L_x_182:
[----:B------:R-:W-:Y:S05]  /*14c40*/  BSYNC B1 ;  /* 0x0000000000017941 */ /* 0x000fea0003800000 */
.L_x_181:
        /* <DEDUP_REMOVED lines=12> */
.L_x_184:
[----:B------:R-:W-:Y:S05]  /*14d10*/  BSYNC B1 ;  /* 0x0000000000017941 */ /* 0x000fea0003800000 */
.L_x_183:
        /* <DEDUP_REMOVED lines=12> */
.L_x_186:
[----:B------:R-:W-:Y:S05]  /*14de0*/  BSYNC B1 ;  /* 0x0000000000017941 */ /* 0x000fea0003800000 */
.L_x_185:
        /* <DEDUP_REMOVED lines=12> */
.L_x_188:
[----:B------:R-:W-:Y:S05]  /*14eb0*/  BSYNC B1 ;  /* 0x0000000000017941 */ /* 0x000fea0003800000 */
.L_x_187:
        /* <DEDUP_REMOVED lines=12> */
.L_x_190:
[----:B------:R-:W-:Y:S05]  /*14f80*/  BSYNC B1 ;  /* 0x0000000000017941 */ /* 0x000fea0003800000 */
.L_x_189:
        /* <DEDUP_REMOVED lines=12> */
.L_x_192:
[----:B------:R-:W-:Y:S05]  /*15050*/  BSYNC B1 ;  /* 0x0000000000017941 */ /* 0x000fea0003800000 */
.L_x_191:
        /* <DEDUP_REMOVED lines=12> */
.L_x_194:
[----:B------:R-:W-:Y:S05]  /*15120*/  BSYNC B1 ;  /* 0x0000000000017941 */ /* 0x000fea0003800000 */
.L_x_193:
        /* <DEDUP_REMOVED lines=12> */
.L_x_196:
[----:B------:R-:W-:Y:S05]  /*151f0*/  BSYNC B1 ;  /* 0x0000000000017941 */ /* 0x000fea0003800000 */
.L_x_195:
        /* <DEDUP_REMOVED lines=12> */
.L_x_198:
[----:B------:R-:W-:Y:S05]  /*152c0*/  BSYNC B1 ;  /* 0x0000000000017941 */ /* 0x000fea0003800000 */
.L_x_197:
        /* <DEDUP_REMOVED lines=12> */
.L_x_200:
[----:B------:R-:W-:Y:S05]  /*15390*/  BSYNC B1 ;  /* 0x0000000000017941 */ /* 0x000fea0003800000 */
.L_x_199:
        /* <DEDUP_REMOVED lines=12> */
.L_x_202:
[----:B------:R-:W-:Y:S05]  /*15460*/  BSYNC B1 ;  /* 0x0000000000017941 */ /* 0x000fea0003800000 */
.L_x_201:
        /* <DEDUP_REMOVED lines=12> */
.L_x_204:
[----:B------:R-:W-:Y:S05]  /*15530*/  BSYNC B1 ;  /* 0x0000000000017941 */ /* 0x000fea0003800000 */
.L_x_203:
        /* <DEDUP_REMOVED lines=12> */
.L_x_206:
[----:B------:R-:W-:Y:S05]  /*15600*/  BSYNC B1 ;  /* 0x0000000000017941 */ /* 0x000fea0003800000 */
.L_x_205:
        /* <DEDUP_REMOVED lines=12> */
.L_x_208:
[----:B------:R-:W-:Y:S05]  /*156d0*/  BSYNC B1 ;  /* 0x0000000000017941 */ /* 0x000fea0003800000 */
.L_x_207:
        /* <DEDUP_REMOVED lines=12> */
.L_x_210:
[----:B------:R-:W-:Y:S05]  /*157a0*/  BSYNC B1 ;  /* 0x0000000000017941 */ /* 0x000fea0003800000 */
.L_x_209:
        /* <DEDUP_REMOVED lines=12> */
.L_x_212:
[----:B------:R-:W-:Y:S05]  /*15870*/  BSYNC B1 ;  /* 0x0000000000017941 */ /* 0x000fea0003800000 */
.L_x_211:
        /* <DEDUP_REMOVED lines=12> */
.L_x_214:
[----:B------:R-:W-:Y:S05]  /*15940*/  BSYNC B1 ;  /* 0x0000000000017941 */ /* 0x000fea0003800000 */
.L_x_213:
        /* <DEDUP_REMOVED lines=12> */
.L_x_216:
[----:B------:R-:W-:Y:S05]  /*15a10*/  BSYNC B1 ;  /* 0x0000000000017941 */ /* 0x000fea0003800000 */
.L_x_215:
        /* <DEDUP_REMOVED lines=12> */
.L_x_218:
[----:B------:R-:W-:Y:S05]  /*15ae0*/  BSYNC B1 ;  /* 0x0000000000017941 */ /* 0x000fea0003800000 */
.L_x_217:
        /* <DEDUP_REMOVED lines=12> */
.L_x_220:
[----:B------:R-:W-:Y:S05]  /*15bb0*/  BSYNC B1 ;  /* 0x0000000000017941 */ /* 0x000fea0003800000 */
.L_x_219:
        /* <DEDUP_REMOVED lines=12> */
.L_x_222:
[----:B------:R-:W-:Y:S05]  /*15c80*/  BSYNC B1 ;  /* 0x0000000000017941 */ /* 0x000fea0003800000 */
.L_x_221:
        /* <DEDUP_REMOVED lines=12> */
.L_x_224:
[----:B------:R-:W-:Y:S05]  /*15d50*/  BSYNC B1 ;  /* 0x0000000000017941 */ /* 0x000fea0003800000 */
.L_x_223:
        /* <DEDUP_REMOVED lines=12> */
.L_x_226:
[----:B------:R-:W-:Y:S05]  /*15e20*/  BSYNC B1 ;  /* 0x0000000000017941 */ /* 0x000fea0003800000 */
.L_x_225:
        /* <DEDUP_REMOVED lines=12> */
.L_x_228:
[----:B------:R-:W-:Y:S05]  /*15ef0*/  BSYNC B1 ;  /* 0x0000000000017941 */ /* 0x000fea0003800000 */
.L_x_227:
        /* <DEDUP_REMOVED lines=12> */
.L_x_230:
[----:B------:R-:W-:Y:S05]  /*15fc0*/  BSYNC B1 ;  /* 0x0000000000017941 */ /* 0x000fea0003800000 */
.L_x_229:
        /* <DEDUP_REMOVED lines=12> */
.L_x_232:
[----:B------:R-:W-:Y:S05]  /*16090*/  BSYNC B1 ;  /* 0x0000000000017941 */ /* 0x000fea0003800000 */
.L_x_231:
        /* <DEDUP_REMOVED lines=12> */
.L_x_234:
[----:B------:R-:W-:Y:S05]  /*16160*/  BSYNC B1 ;  /* 0x0000000000017941 */ /* 0x000fea0003800000 */
.L_x_233:
        /* <DEDUP_REMOVED lines=12> */
.L_x_236:
[----:B------:R-:W-:Y:S05]  /*16230*/  BSYNC B1 ;  /* 0x0000000000017941 */ /* 0x000fea0003800000 */
.L_x_235:
        /* <DEDUP_REMOVED lines=12> */
.L_x_238:
[----:B------:R-:W-:Y:S05]  /*16300*/  BSYNC B1 ;  /* 0x0000000000017941 */ /* 0x000fea0003800000 */
.L_x_237:
        /* <DEDUP_REMOVED lines=12> */
.L_x_240:
[----:B------:R-:W-:Y:S05]  /*163d0*/  BSYNC B1 ;  /* 0x0000000000017941 */ /* 0x000fea0003800000 */
.L_x_239:
        /* <DEDUP_REMOVED lines=12> */
.L_x_242:
[----:B------:R-:W-:Y:S05]  /*164a0*/  BSYNC B1 ;  /* 0x0000000000017941 */ /* 0x000fea0003800000 */
.L_x_241:
        /* <DEDUP_REMOVED lines=12> */
.L_x_244:
[----:B------:R-:W-:Y:S05]  /*16570*/  BSYNC B1 ;  /* 0x0000000000017941 */ /* 0x000fea0003800000 */
.L_x_243:
        /* <DEDUP_REMOVED lines=12> */
.L_x_246:
[----:B------:R-:W-:Y:S05]  /*16640*/  BSYNC B1 ;  /* 0x0000000000017941 */ /* 0x000fea0003800000 */
.L_x_245:
        /* <DEDUP_REMOVED lines=12> */
.L_x_248:
[----:B------:R-:W-:Y:S05]  /*16710*/  BSYNC B1 ;  /* 0x0000000000017941 */ /* 0x000fea0003800000 */
.L_x_247:
        /* <DEDUP_REMOVED lines=12> */
.L_x_250:
[----:B------:R-:W-:Y:S05]  /*167e0*/  BSYNC B1 ;  /* 0x0000000000017941 */ /* 0x000fea0003800000 */
.L_x_249:
        /* <DEDUP_REMOVED lines=12> */
.L_x_252:
[----:B------:R-:W-:Y:S05]  /*168b0*/  BSYNC B1 ;  /* 0x0000000000017941 */ /* 0x000fea0003800000 */
.L_x_251:
        /* <DEDUP_REMOVED lines=12> */
.L_x_254:
[----:B------:R-:W-:Y:S05]  /*16980*/  BSYNC B1 ;  /* 0x0000000000017941 */ /* 0x000fea0003800000 */
.L_x_253:
[----:B0-----:R-:W2:Y:S01]  /*16990*/  LDL.LU R5, [R1+0x200] ;  /* 0x0002000001057983 */ /* 0x001ea20000300800 */
[----:B-----5:R-:W-:Y:S01]  /*169a0*/  LOP3.LUT R4, R4, 0xff, RZ, 0xc0, !PT ;  /* 0x000000ff04047812 */ /* 0x020fe200078ec0ff */
[----:B------:R-:W-:Y:S01]  /*169b0*/  BSSY B1, `(.L_x_255) ;  /* 0x000000b000017945 */ /* 0x000fe20003800000 */
[----:B------:R-:W-:Y:S02]  /*169c0*/  ISETP.LT.OR P3, PT, R0, 0xd9, !P0 ;  /* 0x000000d90000780c */ /* 0x000fe40004761670 */
[----:B------:R-:W-:-:S05]  /*169d0*/  F2FP.F16.E5M2.UNPACK_B R4, R4 ;  /* 0x00000004ff04723e */ /* 0x000fca00020004ff */
[----:B------:R-:W-:-:S05]  /*169e0*/  HADD2.F32 R4, -RZ, R4.H0_H0 ;  /* 0x20000004ff047230 */ /* 0x000fca0000004100 */
[----:B------:R-:W-:-:S04]  /*169f0*/  FMUL R4, R4, UR21 ;  /* 0x0000001504047c20 */ /* 0x000fc80008400000 */
[----:B--2---:R-:W-:-:S05]  /*16a00*/  FFMA R4, R5, UR20, R4 ;  /* 0x0000001405047c23 */ /* 0x004fca0008000004 */
[----:B------:R-:W-:Y:S02]  /*16a10*/  F2FP.SATFINITE.E5M2.F32.PACK_AB_MERGE_C R5, RZ, R4, RZ ;  /* 0x00000004ff05723e */ /* 0x000fe400048060ff */
[----:B------:R-:W-:-:S03]  /*16a20*/  PRMT R4, RZ, 0x7610, R4 ;  /* 0x00007610ff047816 */ /* 0x000fc60000000004 */
[----:B------:R0:W-:Y:S01]  /*16a30*/  @!P2 STG.E.U8 desc[UR14][R26.64+0xd1], R5 ;  /* 0x0000d1051a00a986 */ /* 0x0001e2000c10110e */
[----:B------:R-:W-:Y:S05]  /*16a40*/  @P3 BRA `(.L_x_256) ;  /* 0x0000000000043947 */ /* 0x000fea0003800000 */
[----:B------:R2:W5:Y:S02]  /*16a50*/  LDG.E.U8 R4, desc[UR14][R32.64+0xd8] ;  /* 0x0000d80e20047981 */ /* 0x000564000c1e1100 */
.L_x_256:
[----:B------:R-:W-:Y:S05]  /*16a60*/  BSYNC B1 ;  /* 0x0000000000017941 */ /* 0x000fea0003800000 */
.L_x_255:
[----:B0-----:R-:W3:Y:S01]  /*16a70*/  LDL.LU R5, [R1+0x204] ;  /* 0x0002040001057983 */ /* 0x001ee20000300800 */
[----:B-----5:R-:W-:Y:S01]  /*16a80*/  LOP3.LUT R4, R4, 0xff, RZ, 0xc0, !PT ;  /* 0x000000ff04047812 */ /* 0x020fe200078ec0ff */
[----:B------:R-:W-:Y:S01]  /*16a90*/  BSSY B1, `(.L_x_257) ;  /* 0x000000b000017945 */ /* 0x000fe20003800000 */
[----:B------:R-:W-:Y:S02]  /*16aa0*/  ISETP.LT.OR P2, PT, R0, 0xda, !P0 ;  /* 0x000000da0000780c */ /* 0x000fe40004741670 */
[----:B------:R-:W-:-:S05]  /*16ab0*/  F2FP.F16.E5M2.UNPACK_B R4, R4 ;  /* 0x00000004ff04723e */ /* 0x000fca00020004ff */
[----:B------:R-:W-:-:S05]  /*16ac0*/  HADD2.F32 R4, -RZ, R4.H0_H0 ;  /* 0x20000004ff047230 */ /* 0x000fca0000004100 */
[----:B------:R-:W-:-:S04]  /*16ad0*/  FMUL R4, R4, UR21 ;  /* 0x0000001504047c20 */ /* 0x000fc80008400000 */
[----:B---3--:R-:W-:-:S05]  /*16ae0*/  FFMA R4, R5, UR20, R4 ;  /* 0x0000001405047c23 */ /* 0x008fca0008000004 */
[----:B------:R-:W-:Y:S02]  /*16af0*/  F2FP.SATFINITE.E5M2.F32.PACK_AB_MERGE_C R5, RZ, R4, RZ ;  /* 0x00000004ff05723e */ /* 0x000fe400048060ff */
[----:B------:R-:W-:-:S03]  /*16b00*/  PRMT R4, RZ, 0x7610, R4 ;  /* 0x00007610ff047816 */ /* 0x000fc60000000004 */
[----:B------:R0:W-:Y:S01]  /*16b10*/  @!P3 STG.E.U8 desc[UR14][R24.64+0xd8], R5 ;  /* 0x0000d8051800b986 */ /* 0x0001e2000c10110e */
[----:B------:R-:W-:Y:S05]  /*16b20*/  @P2 BRA `(.L_x_258) ;  /* 0x0000000000042947 */ /* 0x000fea0003800000 */
[----:B------:R3:W5:Y:S02]  /*16b30*/  LDG.E.U8 R4, desc[UR14][R32.64+0xd9] ;  /* 0x0000d90e20047981 */ /* 0x000764000c1e1100 */
.L_x_258:
[----:B------:R-:W-:Y:S05]  /*16b40*/  BSYNC B1 ;  /* 0x0000000000017941 */ /* 0x000fea0003800000 */
.L_x_257:
        /* <DEDUP_REMOVED lines=13> */
.L_x_260:
[----:B------:R-:W-:Y:S05]  /*16c20*/  BSYNC B1 ;  /* 0x0000000000017941 */ /* 0x000fea0003800000 */
.L_x_259:
        /* <DEDUP_REMOVED lines=13> */
.L_x_262:
[----:B------:R-:W-:Y:S05]  /*16d00*/  BSYNC B1 ;  /* 0x0000000000017941 */ /* 0x000fea0003800000 */
.L_x_261:
        /* <DEDUP_REMOVED lines=13> */
.L_x_264:
[----:B------:R-:W-:Y:S05]  /*16de0*/  BSYNC B1 ;  /* 0x0000000000017941 */ /* 0x000fea0003800000 */
.L_x_263:
        /* <DEDUP_REMOVED lines=13> */
.L_x_266:
[----:B------:R-:W-:Y:S05]  /*16ec0*/  BSYNC B1 ;  /* 0x0000000000017941 */ /* 0x000fea0003800000 */
.L_x_265:
        /* <DEDUP_REMOVED lines=13> */
.L_x_268:
[----:B------:R-:W-:Y:S05]  /*16fa0*/  BSYNC B1 ;  /* 0x0000000000017941 */ /* 0x000fea0003800000 */
.L_x_267:
        /* <DEDUP_REMOVED lines=13> */
.L_x_270:
[----:B------:R-:W-:Y:S05]  /*17080*/  BSYNC B1 ;  /* 0x0000000000017941 */ /* 0x000fea0003800000 */
.L_x_269:
        /* <DEDUP_REMOVED lines=13> */
.L_x_272:
[----:B------:R-:W-:Y:S05]  /*17160*/  BSYNC B1 ;  /* 0x0000000000017941 */ /* 0x000fea0003800000 */
.L_x_271:
        /* <DEDUP_REMOVED lines=13> */
.L_x_274:
[----:B------:R-:W-:Y:S05]  /*17240*/  BSYNC B1 ;  /* 0x0000000000017941 */ /* 0x000fea0003800000 */
.L_x_273:
        /* <DEDUP_REMOVED lines=13> */
.L_x_276:
[----:B------:R-:W-:Y:S05]  /*17320*/  BSYNC B1 ;  /* 0x0000000000017941 */ /* 0x000fea0003800000 */
.L_x_275:
        /* <DEDUP_REMOVED lines=13> */
.L_x_278:
[----:B------:R-:W-:Y:S05]  /*17400*/  BSYNC B1 ;  /* 0x0000000000017941 */ /* 0x000fea0003800000 */
.L_x_277:
        /* <DEDUP_REMOVED lines=13> */
.L_x_280:
[----:B------:R-:W-:Y:S05]  /*174e0*/  BSYNC B1 ;  /* 0x0000000000017941 */ /* 0x000fea0003800000 */
.L_x_279:
        /* <DEDUP_REMOVED lines=13> */
.L_x_282:
[----:B------:R-:W-:Y:S05]  /*175c0*/  BSYNC B1 ;  /* 0x0000000000017941 */ /* 0x000fea0003800000 */
.L_x_281:
        /* <DEDUP_REMOVED lines=13> */
.L_x_284:
[----:B------:R-:W-:Y:S05]  /*176a0*/  BSYNC B1 ;  /* 0x0000000000017941 */ /* 0x000fea0003800000 */
.L_x_283:
        /* <DEDUP_REMOVED lines=13> */
.L_x_286:
[----:B------:R-:W-:Y:S05]  /*17780*/  BSYNC B1 ;  /* 0x0000000000017941 */ /* 0x000fea0003800000 */
.L_x_285:
        /* <DEDUP_REMOVED lines=13> */
.L_x_288:
[----:B------:R-:W-:Y:S05]  /*17860*/  BSYNC B1 ;  /* 0x0000000000017941 */ /* 0x000fea0003800000 */
.L_x_287:
        /* <DEDUP_REMOVED lines=13> */
.L_x_290:
[----:B------:R-:W-:Y:S05]  /*17940*/  BSYNC B1 ;  /* 0x0000000000017941 */ /* 0x000fea0003800000 */
.L_x_289:
        /* <DEDUP_REMOVED lines=13> */
.L_x_292:
[----:B------:R-:W-:Y:S05]  /*17a20*/  BSYNC B1 ;  /* 0x0000000000017941 */ /* 0x000fea0003800000 */
.L_x_291:
        /* <DEDUP_REMOVED lines=13> */
.L_x_294:
[----:B------:R-:W-:Y:S05]  /*17b00*/  BSYNC B1 ;  /* 0x0000000000017941 */ /* 0x000fea0003800000 */
.L_x_293:
[----:B------:R-:W2:Y:S01]  /*17b10*/  LDL.LU R7, [R1+0x250] ;  /* 0x0002500001077983 */ /* 0x000ea20000300800 */
[----:B-----5:R-:W-:Y:S01]  /*17b20*/  LOP3.LUT R4, R4, 0xff, RZ, 0xc0, !PT ;  /* 0x000000ff04047812 */ /* 0x020fe200078ec0ff */
[----:B------:R-:W-:Y:S01]  /*17b30*/  BSSY B1, `(.L_x_295) ;  /* 0x0000013000017945 */ /* 0x000fe20003800000 */
[----:B0-----:R-:W-:Y:S02]  /*17b40*/  IADD3 R5, P0, R35, 0x80, RZ ;  /* 0x0000008023057810 */ /* 0x001fe40007f1e0ff */
[----:B------:R-:W-:-:S03]  /*17b50*/  F2FP.F16.E5M2.UNPACK_B R4, R4 ;  /* 0x00000004ff04723e */ /* 0x000fc600020004ff */
[----:B--234-:R-:W-:Y:S01]  /*17b60*/  IMAD.X R2, RZ, RZ, R37, P0 ;  /* 0x000000ffff027224 */ /* 0x01cfe200000e0625 */
[----:B------:R-:W-:Y:S01]  /*17b70*/  ISETP.GE.AND P0, PT, R34, 0x81, PT ;  /* 0x000000812200780c */ /* 0x000fe20003f06270 */
[----:B------:R-:W-:Y:S02]  /*17b80*/  HADD2.F32 R4, -RZ, R4.H0_H0 ;  /* 0x20000004ff047230 */ /* 0x000fe40000004100 */
[----:B------:R-:W-:Y:S01]  /*17b90*/  IMAD R6, R2, UR6, RZ ;  /* 0x0000000602067c24 */ /* 0x000fe2000f8e02ff */
[----:B------:R-:W-:Y:S01]  /*17ba0*/  ISETP.LT.OR P3, PT, R0, 0x1, !P0 ;  /* 0x000000010000780c */ /* 0x000fe20004761670 */
[----:B------:R-:W-:-:S04]  /*17bb0*/  IMAD.WIDE.U32 R2, R5, UR6, R38 ;  /* 0x0000000605027c25 */ /* 0x000fc8000f8e0026 */
[----:B------:R-:W-:Y:S01]  /*17bc0*/  FMUL R4, R4, UR21 ;  /* 0x0000001504047c20 */ /* 0x000fe20008400000 */
[----:B------:R-:W-:Y:S01]  /*17bd0*/  IMAD R5, R5, UR7, R6 ;  /* 0x0000000705057c24 */ /* 0x000fe2000f8e0206 */
[----:B------:R-:W-:-:S04]  /*17be0*/  IADD3 R2, P2, R2, UR10, RZ ;  /* 0x0000000a02027c10 */ /* 0x000fc8000ff5e0ff */
[----:B------:R-:W-:Y:S01]  /*17bf0*/  IADD3.X R3, R3, UR11, R5, P2, !PT ;  /* 0x0000000b03037c10 */ /* 0x000fe200097fe405 */
[----:B------:R-:W-:-:S05]  /*17c00*/  FFMA R4, R7, UR20, R4 ;  /* 0x0000001407047c23 */ /* 0x000fca0008000004 */
[----:B------:R-:W-:Y:S02]  /*17c10*/  F2FP.SATFINITE.E5M2.F32.PACK_AB_MERGE_C R7, RZ, R4, RZ ;  /* 0x00000004ff07723e */ /* 0x000fe400048060ff */
[----:B------:R-:W-:-:S03]  /*17c20*/  PRMT R4, RZ, 0x7610, R4 ;  /* 0x00007610ff047816 */ /* 0x000fc60000000004 */
[----:B------:R0:W-:Y:S01]  /*17c30*/  @!P1 STG.E.U8 desc[UR14][R26.64+0xf9], R7 ;  /* 0x0000f9071a009986 */ /* 0x0001e2000c10110e */
[----:B------:R-:W-:Y:S05]  /*17c40*/  @P3 BRA `(.L_x_296) ;  /* 0x0000000000043947 */ /* 0x000fea0003800000 */
[----:B------:R2:W5:Y:S02]  /*17c50*/  LDG.E.U8 R4, desc[UR14][R2.64] ;  /* 0x0000000e02047981 */ /* 0x000564000c1e1100 */
.L_x_296:
[----:B------:R-:W-:Y:S05]  /*17c60*/  BSYNC B1 ;  /* 0x0000000000017941 */ /* 0x000fea0003800000 */
.L_x_295:
[----:B------:R-:W3:Y:S01]  /*17c70*/  LDL.LU R5, [R1+0x254] ;  /* 0x0002540001057983 */ /* 0x000ee20000300800 */
        /* <DEDUP_REMOVED lines=12> */
.L_x_298:
[----:B------:R-:W-:Y:S05]  /*17d40*/  BSYNC B1 ;  /* 0x0000000000017941 */ /* 0x000fea0003800000 */
.L_x_297:
[----:B---3--:R-:W3:Y:S01]  /*17d50*/  LDL.LU R5, [R1+0x258] ;  /* 0x0002580001057983 */ /* 0x008ee20000300800 */
[----:B-----5:R-:W-:Y:S01]  /*17d60*/  LOP3.LUT R4, R4, 0xff, RZ, 0xc0, !PT ;  /* 0x000000ff04047812 */ /* 0x020fe200078ec0ff */
[----:B------:R-:W-:Y:S01]  /*17d70*/  BSSY B1, `(.L_x_299) ;  /* 0x0000013000017945 */ /* 0x000fe20003800000 */
[----:B------:R-:W-:Y:S02]  /*17d80*/  IADD3 R35, P1, R35, 0x88, RZ ;  /* 0x0000008823237810 */ /* 0x000fe40007f3e0ff */
[----:B------:R-:W-:Y:S02]  /*17d90*/  F2FP.F16.E5M2.UNPACK_B R4, R4 ;  /* 0x00000004ff04723e */ /* 0x000fe400020004ff */
[----:B------:R-:W-:Y:S01]  /*17da0*/  PRMT R6, RZ, 0x7610, R6 ;  /* 0x00007610ff067816 */ /* 0x000fe20000000006 */
[----:B------:R-:W-:Y:S01]  /*17db0*/  IMAD.X R36, RZ, RZ, R37, P1 ;  /* 0x000000ffff247224 */ /* 0x000fe200008e0625 */
[----:B------:R-:W-:Y:S01]  /*17dc0*/  ISETP.GE.AND P1, PT, R34, 0x89, PT ;  /* 0x000000892200780c */ /* 0x000fe20003f26270 */
[----:B------:R-:W-:-:S02]  /*17dd0*/  HADD2.F32 R4, -RZ, R4.H0_H0 ;  /* 0x20000004ff047230 */ /* 0x000fc40000004100 */
[----:B------:R-:W-:Y:S01]  /*17de0*/  IMAD R36, R36, UR6, RZ ;  /* 0x0000000624247c24 */ /* 0x000fe2000f8e02ff */
[----:B------:R-:W-:Y:S01]  /*17df0*/  ISETP.LT.OR P5, PT, R0, 0x1, !P1 ;  /* 0x000000010000780c */ /* 0x000fe20004fa1670 */
[----:B------:R-:W-:-:S04]  /*17e00*/  IMAD.WIDE.U32 R38, R35, UR6, R38 ;  /* 0x0000000623267c25 */ /* 0x000fc8000f8e0026 */
[----:B------:R-:W-:Y:S01]  /*17e10*/  FMUL R4, R4, UR21 ;  /* 0x0000001504047c20 */ /* 0x000fe20008400000 */
[----:B------:R-:W-:-:S03]  /*17e20*/  IMAD R35, R35, UR7, R36 ;  /* 0x0000000723237c24 */ /* 0x000fc6000f8e0224 */
[----:B---3--:R-:W-:Y:S01]  /*17e30*/  FFMA R5, R5, UR20, R4 ;  /* 0x0000001405057c23 */ /* 0x008fe20008000004 */
[----:B------:R-:W-:-:S04]  /*17e40*/  IADD3 R4, P3, R38, UR10, RZ ;  /* 0x0000000a26047c10 */ /* 0x000fc8000ff7e0ff */
[----:B0-----:R-:W-:Y:S02]  /*17e50*/  F2FP.SATFINITE.E5M2.F32.PACK_AB_MERGE_C R7, RZ, R5, RZ ;  /* 0x00000005ff07723e */ /* 0x001fe400048060ff */
[----:B------:R-:W-:-:S03]  /*17e60*/  IADD3.X R5, R39, UR11, R35, P3, !PT ;  /* 0x0000000b27057c10 */ /* 0x000fc60009ffe423 */
[----:B------:R0:W-:Y:S01]  /*17e70*/  @!P2 STG.E.U8 desc[UR14][R30.64+0x1], R7 ;  /* 0x000001071e00a986 */ /* 0x0001e2000c10110e */
[----:B------:R-:W-:Y:S05]  /*17e80*/  @P5 BRA `(.L_x_300) ;  /* 0x0000000000045947 */ /* 0x000fea0003800000 */
[----:B------:R3:W5:Y:S02]  /*17e90*/  LDG.E.U8 R6, desc[UR14][R4.64] ;  /* 0x0000000e04067981 */ /* 0x000764000c1e1100 */
.L_x_300:
[----:B------:R-:W-:Y:S05]  /*17ea0*/  BSYNC B1 ;  /* 0x0000000000017941 */ /* 0x000fea0003800000 */
.L_x_299:
        /* <DEDUP_REMOVED lines=13> */
.L_x_302:
[----:B------:R-:W-:Y:S05]  /*17f80*/  BSYNC B1 ;  /* 0x0000000000017941 */ /* 0x000fea0003800000 */
.L_x_301:
        /* <DEDUP_REMOVED lines=13> */
.L_x_304:
[----:B------:R-:W-:Y:S05]  /*18060*/  BSYNC B1 ;  /* 0x0000000000017941 */ /* 0x000fea0003800000 */
.L_x_303:
        /* <DEDUP_REMOVED lines=13> */
.L_x_306:
[----:B------:R-:W-:Y:S05]  /*18140*/  BSYNC B1 ;  /* 0x0000000000017941 */ /* 0x000fea0003800000 */
.L_x_305:
        /* <DEDUP_REMOVED lines=13> */
.L_x_308:
[----:B------:R-:W-:Y:S05]  /*18220*/  BSYNC B1 ;  /* 0x0000000000017941 */ /* 0x000fea0003800000 */
.L_x_307:
        /* <DEDUP_REMOVED lines=13> */
.L_x_310:
[----:B------:R-:W-:Y:S05]  /*18300*/  BSYNC B1 ;  /* 0x0000000000017941 */ /* 0x000fea0003800000 */
.L_x_309:
        /* <DEDUP_REMOVED lines=13> */
.L_x_312:
[----:B------:R-:W-:Y:S05]  /*183e0*/  BSYNC B1 ;  /* 0x0000000000017941 */ /* 0x000fea0003800000 */
.L_x_311:
        /* <DEDUP_REMOVED lines=13> */
.L_x_314:
[----:B------:R-:W-:Y:S05]  /*184c0*/  BSYNC B1 ;  /* 0x0000000000017941 */ /* 0x000fea0003800000 */
.L_x_313:
        /* <DEDUP_REMOVED lines=13> */
.L_x_316:
[----:B------:R-:W-:Y:S05]  /*185a0*/  BSYNC B1 ;  /* 0x0000000000017941 */ /* 0x000fea0003800000 */
.L_x_315:
        /* <DEDUP_REMOVED lines=13> */
.L_x_318:
[----:B------:R-:W-:Y:S05]  /*18680*/  BSYNC B1 ;  /* 0x0000000000017941 */ /* 0x000fea0003800000 */
.L_x_317:
        /* <DEDUP_REMOVED lines=13> */
.L_x_320:
[----:B------:R-:W-:Y:S05]  /*18760*/  BSYNC B1 ;  /* 0x0000000000017941 */ /* 0x000fea0003800000 */
.L_x_319:
        /* <DEDUP_REMOVED lines=13> */
.L_x_322:
[----:B------:R-:W-:Y:S05]  /*18840*/  BSYNC B1 ;  /* 0x0000000000017941 */ /* 0x000fea0003800000 */
.L_x_321:
        /* <DEDUP_REMOVED lines=13> */
.L_x_324:
[----:B------:R-:W-:Y:S05]  /*18920*/  BSYNC B1 ;  /* 0x0000000000017941 */ /* 0x000fea0003800000 */
.L_x_323:
        /* <DEDUP_REMOVED lines=13> */
.L_x_326:
[----:B------:R-:W-:Y:S05]  /*18a00*/  BSYNC B1 ;  /* 0x0000000000017941 */ /* 0x000fea0003800000 */
.L_x_325:
        /* <DEDUP_REMOVED lines=13> */
.L_x_328:
[----:B------:R-:W-:Y:S05]  /*18ae0*/  BSYNC B1 ;  /* 0x0000000000017941 */ /* 0x000fea0003800000 */
.L_x_327:
        /* <DEDUP_REMOVED lines=13> */
.L_x_330:
[----:B------:R-:W-:Y:S05]  /*18bc0*/  BSYNC B1 ;  /* 0x0000000000017941 */ /* 0x000fea0003800000 */
.L_x_329:
        /* <DEDUP_REMOVED lines=13> */
.L_x_332:
[----:B------:R-:W-:Y:S05]  /*18ca0*/  BSYNC B1 ;  /* 0x0000000000017941 */ /* 0x000fea0003800000 */
.L_x_331:
        /* <DEDUP_REMOVED lines=13> */
.L_x_334:
[----:B------:R-:W-:Y:S05]  /*18d80*/  BSYNC B1 ;  /* 0x0000000000017941 */ /* 0x000fea0003800000 */
.L_x_333:
        /* <DEDUP_REMOVED lines=13> */
.L_x_336:
[----:B------:R-:W-:Y:S05]  /*18e60*/  BSYNC B1 ;  /* 0x0000000000017941 */ /* 0x000fea0003800000 */
.L_x_335:
        /* <DEDUP_REMOVED lines=13> */
.L_x_338:
[----:B------:R-:W-:Y:S05]  /*18f40*/  BSYNC B1 ;  /* 0x0000000000017941 */ /* 0x000fea0003800000 */
.L_x_337:
        /* <DEDUP_REMOVED lines=13> */
.L_x_340:
[----:B------:R-:W-:Y:S05]  /*19020*/  BSYNC B1 ;  /* 0x0000000000017941 */ /* 0x000fea0003800000 */
.L_x_339:
        /* <DEDUP_REMOVED lines=13> */
.L_x_342:
[----:B------:R-:W-:Y:S05]  /*19100*/  BSYNC B1 ;  /* 0x0000000000017941 */ /* 0x000fea0003800000 */
.L_x_341:
        /* <DEDUP_REMOVED lines=13> */
.L_x_344:
[----:B------:R-:W-:Y:S05]  /*191e0*/  BSYNC B1 ;  /* 0x0000000000017941 */ /* 0x000fea0003800000 */
.L_x_343:
        /* <DEDUP_REMOVED lines=13> */
.L_x_346:
[----:B------:R-:W-:Y:S05]  /*192c0*/  BSYNC B1 ;  /* 0x0000000000017941 */ /* 0x000fea0003800000 */
.L_x_345:
        /* <DEDUP_REMOVED lines=13> */
.L_x_348:
[----:B------:R-:W-:Y:S05]  /*193a0*/  BSYNC B1 ;  /* 0x0000000000017941 */ /* 0x000fea0003800000 */
.L_x_347:
        /* <DEDUP_REMOVED lines=13> */
.L_x_350:
[----:B------:R-:W-:Y:S05]  /*19480*/  BSYNC B1 ;  /* 0x0000000000017941 */ /* 0x000fea0003800000 */
.L_x_349:
        /* <DEDUP_REMOVED lines=13> */
.L_x_352:
[----:B------:R-:W-:Y:S05]  /*19560*/  BSYNC B1 ;  /* 0x0000000000017941 */ /* 0x000fea0003800000 */
.L_x_351:
        /* <DEDUP_REMOVED lines=13> */
.L_x_354:
[----:B------:R-:W-:Y:S05]  /*19640*/  BSYNC B1 ;  /* 0x0000000000017941 */ /* 0x000fea0003800000 */
.L_x_353:
        /* <DEDUP_REMOVED lines=13> */
.L_x_356:
[----:B------:R-:W-:Y:S05]  /*19720*/  BSYNC B1 ;  /* 0x0000000000017941 */ /* 0x000fea0003800000 */
.L_x_355:
        /* <DEDUP_REMOVED lines=13> */
.L_x_358:
[----:B------:R-:W-:Y:S05]  /*19800*/  BSYNC B1 ;  /* 0x0000000000017941 */ /* 0x000fea0003800000 */
.L_x_357:
        /* <DEDUP_REMOVED lines=13> */
.L_x_360:
[----:B------:R-:W-:Y:S05]  /*198e0*/  BSYNC B1 ;  /* 0x0000000000017941 */ /* 0x000fea0003800000 */
.L_x_359:
        /* <DEDUP_REMOVED lines=13> */
.L_x_362:
[----:B------:R-:W-:Y:S05]  /*199c0*/  BSYNC B1 ;  /* 0x0000000000017941 */ /* 0x000fea0003800000 */
.L_x_361:
        /* <DEDUP_REMOVED lines=13> */
.L_x_364:
[----:B------:R-:W-:Y:S05]  /*19aa0*/  BSYNC B1 ;  /* 0x0000000000017941 */ /* 0x000fea0003800000 */
.L_x_363:
        /* <DEDUP_REMOVED lines=13> */
.L_x_366:
[----:B------:R-:W-:Y:S05]  /*19b80*/  BSYNC B1 ;  /* 0x0000000000017941 */ /* 0x000fea0003800000 */
.L_x_365:
        /* <DEDUP_REMOVED lines=13> */
.L_x_368:
[----:B------:R-:W-:Y:S05]  /*19c60*/  BSYNC B1 ;  /* 0x0000000000017941 */ /* 0x000fea0003800000 */
.L_x_367:
        /* <DEDUP_REMOVED lines=13> */
.L_x_370:
[----:B------:R-:W-:Y:S05]  /*19d40*/  BSYNC B1 ;  /* 0x0000000000017941 */ /* 0x000fea0003800000 */
.L_x_369:
        /* <DEDUP_REMOVED lines=13> */
.L_x_372:
[----:B------:R-:W-:Y:S05]  /*19e20*/  BSYNC B1 ;  /* 0x0000000000017941 */ /* 0x000fea0003800000 */
.L_x_371:
        /* <DEDUP_REMOVED lines=13> */
.L_x_374:
[----:B------:R-:W-:Y:S05]  /*19f00*/  BSYNC B1 ;  /* 0x0000000000017941 */ /* 0x000fea0003800000 */
.L_x_373:
        /* <DEDUP_REMOVED lines=13> */
.L_x_376:
[----:B------:R-:W-:Y:S05]  /*19fe0*/  BSYNC B1 ;  /* 0x0000000000017941 */ /* 0x000fea0003800000 */
.L_x_375:
        /* <DEDUP_REMOVED lines=13> */
.L_x_378:
[----:B------:R-:W-:Y:S05]  /*1a0c0*/  BSYNC B1 ;  /* 0x0000000000017941 */ /* 0x000fea0003800000 */
.L_x_377:
        /* <DEDUP_REMOVED lines=13> */
.L_x_380:
[----:B------:R-:W-:Y:S05]  /*1a1a0*/  BSYNC B1 ;  /* 0x0000000000017941 */ /* 0x000fea0003800000 */
.L_x_379:
        /* <DEDUP_REMOVED lines=13> */
.L_x_382:
[----:B------:R-:W-:Y:S05]  /*1a280*/  BSYNC B1 ;  /* 0x0000000000017941 */ /* 0x000fea0003800000 */
.L_x_381:
        /* <DEDUP_REMOVED lines=13> */
.L_x_384:
[----:B------:R-:W-:Y:S05]  /*1a360*/  BSYNC B1 ;  /* 0x0000000000017941 */ /* 0x000fea0003800000 */
.L_x_383:
        /* <DEDUP_REMOVED lines=13> */
.L_x_386:
[----:B------:R-:W-:Y:S05]  /*1a440*/  BSYNC B1 ;  /* 0x0000000000017941 */ /* 0x000fea0003800000 */
.L_x_385:
        /* <DEDUP_REMOVED lines=13> */
.L_x_388:
[----:B------:R-:W-:Y:S05]  /*1a520*/  BSYNC B1 ;  /* 0x0000000000017941 */ /* 0x000fea0003800000 */
.L_x_387:
        /* <DEDUP_REMOVED lines=13> */
.L_x_390:
[----:B------:R-:W-:Y:S05]  /*1a600*/  BSYNC B1 ;  /* 0x0000000000017941 */ /* 0x000fea0003800000 */
.L_x_389:
        /* <DEDUP_REMOVED lines=13> */
.L_x_392:
[----:B------:R-:W-:Y:S05]  /*1a6e0*/  BSYNC B1 ;  /* 0x0000000000017941 */ /* 0x000fea0003800000 */
.L_x_391:
        /* <DEDUP_REMOVED lines=13> */
.L_x_394:
[----:B------:R-:W-:Y:S05]  /*1a7c0*/  BSYNC B1 ;  /* 0x0000000000017941 */ /* 0x000fea0003800000 */
.L_x_393:
        /* <DEDUP_REMOVED lines=13> */
.L_x_396:
[----:B------:R-:W-:Y:S05]  /*1a8a0*/  BSYNC B1 ;  /* 0x0000000000017941 */ /* 0x000fea0003800000 */
.L_x_395:
        /* <DEDUP_REMOVED lines=13> */
.L_x_398:
[----:B------:R-:W-:Y:S05]  /*1a980*/  BSYNC B1 ;  /* 0x0000000000017941 */ /* 0x000fea0003800000 */
.L_x_397:
        /* <DEDUP_REMOVED lines=13> */
.L_x_400:
[----:B------:R-:W-:Y:S05]  /*1aa60*/  BSYNC B1 ;  /* 0x0000000000017941 */ /* 0x000fea0003800000 */
.L_x_399:
        /* <DEDUP_REMOVED lines=13> */
.L_x_402:
[----:B------:R-:W-:Y:S05]  /*1ab40*/  BSYNC B1 ;  /* 0x0000000000017941 */ /* 0x000fea0003800000 */
.L_x_401:
        /* <DEDUP_REMOVED lines=13> */
.L_x_404:
[----:B------:R-:W-:Y:S05]  /*1ac20*/  BSYNC B1 ;  /* 0x0000000000017941 */ /* 0x000fea0003800000 */
.L_x_403:
        /* <DEDUP_REMOVED lines=13> */
.L_x_406:
[----:B------:R-:W-:Y:S05]  /*1ad00*/  BSYNC B1 ;  /* 0x0000000000017941 */ /* 0x000fea0003800000 */
.L_x_405:
        /* <DEDUP_REMOVED lines=13> */
.L_x_408:
[----:B------:R-:W-:Y:S05]  /*1ade0*/  BSYNC B1 ;  /* 0x0000000000017941 */ /* 0x000fea0003800000 */
.L_x_407:
        /* <DEDUP_REMOVED lines=13> */
.L_x_410:
[----:B------:R-:W-:Y:S05]  /*1aec0*/  BSYNC B1 ;  /* 0x0000000000017941 */ /* 0x000fea0003800000 */
.L_x_409:
        /* <DEDUP_REMOVED lines=13> */
.L_x_412:
[----:B------:R-:W-:Y:S05]  /*1afa0*/  BSYNC B1 ;  /* 0x0000000000017941 */ /* 0x000fea0003800000 */
.L_x_411:
        /* <DEDUP_REMOVED lines=13> */
.L_x_414:
[----:B------:R-:W-:Y:S05]  /*1b080*/  BSYNC B1 ;  /* 0x0000000000017941 */ /* 0x000fea0003800000 */
.L_x_413:
        /* <DEDUP_REMOVED lines=13> */
.L_x_416:
[----:B------:R-:W-:Y:S05]  /*1b160*/  BSYNC B1 ;  /* 0x0000000000017941 */ /* 0x000fea0003800000 */
.L_x_415:
        /* <DEDUP_REMOVED lines=13> */
.L_x_418:
[----:B------:R-:W-:Y:S05]  /*1b240*/  BSYNC B1 ;  /* 0x0000000000017941 */ /* 0x000fea0003800000 */
.L_x_417:
        /* <DEDUP_REMOVED lines=13> */
.L_x_420:
[----:B------:R-:W-:Y:S05]  /*1b320*/  BSYNC B1 ;  /* 0x0000000000017941 */ /* 0x000fea0003800000 */
.L_x_419:
        /* <DEDUP_REMOVED lines=13> */
.L_x_422:
[----:B------:R-:W-:Y:S05]  /*1b400*/  BSYNC B1 ;  /* 0x0000000000017941 */ /* 0x000fea0003800000 */
.L_x_421:
        /* <DEDUP_REMOVED lines=13> */
.L_x_424:
[----:B------:R-:W-:Y:S05]  /*1b4e0*/  BSYNC B1 ;  /* 0x0000000000017941 */ /* 0x000fea0003800000 */
.L_x_423:
        /* <DEDUP_REMOVED lines=13> */
.L_x_426:
[----:B------:R-:W-:Y:S05]  /*1b5c0*/  BSYNC B1 ;  /* 0x0000000000017941 */ /* 0x000fea0003800000 */
.L_x_425:
        /* <DEDUP_REMOVED lines=13> */
.L_x_428:
[----:B------:R-:W-:Y:S05]  /*1b6a0*/  BSYNC B1 ;  /* 0x0000000000017941 */ /* 0x000fea0003800000 */
.L_x_427:
        /* <DEDUP_REMOVED lines=13> */
.L_x_430:
[----:B------:R-:W-:Y:S05]  /*1b780*/  BSYNC B1 ;  /* 0x0000000000017941 */ /* 0x000fea0003800000 */
.L_x_429:
        /* <DEDUP_REMOVED lines=13> */
.L_x_432:
[----:B------:R-:W-:Y:S05]  /*1b860*/  BSYNC B1 ;  /* 0x0000000000017941 */ /* 0x000fea0003800000 */
.L_x_431:
        /* <DEDUP_REMOVED lines=13> */
.L_x_434:
[----:B------:R-:W-:Y:S05]  /*1b940*/  BSYNC B1 ;  /* 0x0000000000017941 */ /* 0x000fea0003800000 */
.L_x_433:
        /* <DEDUP_REMOVED lines=13> */
.L_x_436:
[----:B------:R-:W-:Y:S05]  /*1ba20*/  BSYNC B1 ;  /* 0x0000000000017941 */ /* 0x000fea0003800000 */
.L_x_435:
        /* <DEDUP_REMOVED lines=13> */
.L_x_438:
[----:B------:R-:W-:Y:S05]  /*1bb00*/  BSYNC B1 ;  /* 0x0000000000017941 */ /* 0x000fea0003800000 */
.L_x_437:
        /* <DEDUP_REMOVED lines=13> */
.L_x_440:
[----:B------:R-:W-:Y:S05]  /*1bbe0*/  BSYNC B1 ;  /* 0x0000000000017941 */ /* 0x000fea0003800000 */
.L_x_439:
        /* <DEDUP_REMOVED lines=13> */
.L_x_442:
[----:B------:R-:W-:Y:S05]  /*1bcc0*/  BSYNC B1 ;  /* 0x0000000000017941 */ /* 0x000fea0003800000 */
.L_x_441:
        /* <DEDUP_REMOVED lines=13> */
.L_x_444:
[----:B------:R-:W-:Y:S05]  /*1bda0*/  BSYNC B1 ;  /* 0x0000000000017941 */ /* 0x000fea0003800000 */
.L_x_443:
        /* <DEDUP_REMOVED lines=13> */
.L_x_446:
[----:B------:R-:W-:Y:S05]  /*1be80*/  BSYNC B1 ;  /* 0x0000000000017941 */ /* 0x000fea0003800000 */
.L_x_445:
        /* <DEDUP_REMOVED lines=13> */
.L_x_448:
[----:B------:R-:W-:Y:S05]  /*1bf60*/  BSYNC B1 ;  /* 0x0000000000017941 */ /* 0x000fea0003800000 */
.L_x_447:
        /* <DEDUP_REMOVED lines=13> */
.L_x_450:
[----:B------:R-:W-:Y:S05]  /*1c040*/  BSYNC B1 ;  /* 0x0000000000017941 */ /* 0x000fea0003800000 */
.L_x_449:
        /* <DEDUP_REMOVED lines=13> */
.L_x_452:
[----:B------:R-:W-:Y:S05]  /*1c120*/  BSYNC B1 ;  /* 0x0000000000017941 */ /* 0x000fea0003800000 */
.L_x_451:
        /* <DEDUP_REMOVED lines=13> */
.L_x_454:
[----:B------:R-:W-:Y:S05]  /*1c200*/  BSYNC B1 ;  /* 0x0000000000017941 */ /* 0x000fea0003800000 */
.L_x_453:
        /* <DEDUP_REMOVED lines=13> */
.L_x_456:
[----:B------:R-:W-:Y:S05]  /*1c2e0*/  BSYNC B1 ;  /* 0x0000000000017941 */ /* 0x000fea0003800000 */
.L_x_455:
        /* <DEDUP_REMOVED lines=13> */
.L_x_458:
[----:B------:R-:W-:Y:S05]  /*1c3c0*/  BSYNC B1 ;  /* 0x0000000000017941 */ /* 0x000fea0003800000 */
.L_x_457:
        /* <DEDUP_REMOVED lines=13> */
.L_x_460:
[----:B------:R-:W-:Y:S05]  /*1c4a0*/  BSYNC B1 ;  /* 0x0000000000017941 */ /* 0x000fea0003800000 */
.L_x_459:
        /* <DEDUP_REMOVED lines=13> */
.L_x_462:
[----:B------:R-:W-:Y:S05]  /*1c580*/  BSYNC B1 ;  /* 0x0000000000017941 */ /* 0x000fea0003800000 */
.L_x_461:
        /* <DEDUP_REMOVED lines=13> */
.L_x_464:
[----:B------:R-:W-:Y:S05]  /*1c660*/  BSYNC B1 ;  /* 0x0000000000017941 */ /* 0x000fea0003800000 */
.L_x_463:
        /* <DEDUP_REMOVED lines=13> */
.L_x_466:
[----:B------:R-:W-:Y:S05]  /*1c740*/  BSYNC B1 ;  /* 0x0000000000017941 */ /* 0x000fea0003800000 */
.L_x_465:
        /* <DEDUP_REMOVED lines=13> */
.L_x_468:
[----:B------:R-:W-:Y:S05]  /*1c820*/  BSYNC B1 ;  /* 0x0000000000017941 */ /* 0x000fea0003800000 */
.L_x_467:
        /* <DEDUP_REMOVED lines=13> */
.L_x_470:
[----:B------:R-:W-:Y:S05]  /*1c900*/  BSYNC B1 ;  /* 0x0000000000017941 */ /* 0x000fea0003800000 */
.L_x_469:
        /* <DEDUP_REMOVED lines=13> */
.L_x_472:
[----:B------:R-:W-:Y:S05]  /*1c9e0*/  BSYNC B1 ;  /* 0x0000000000017941 */ /* 0x000fea0003800000 */
.L_x_471:
        /* <DEDUP_REMOVED lines=13> */
.L_x_474:
[----:B------:R-:W-:Y:S05]  /*1cac0*/  BSYNC B1 ;  /* 0x0000000000017941 */ /* 0x000fea0003800000 */
.L_x_473:
        /* <DEDUP_REMOVED lines=13> */
.L_x_476:
[----:B------:R-:W-:Y:S05]  /*1cba0*/  BSYNC B1 ;  /* 0x0000000000017941 */ /* 0x000fea0003800000 */
.L_x_475:
        /* <DEDUP_REMOVED lines=13> */
.L_x_478:
[----:B------:R-:W-:Y:S05]  /*1cc80*/  BSYNC B1 ;  /* 0x0000000000017941 */ /* 0x000fea0003800000 */
.L_x_477:
        /* <DEDUP_REMOVED lines=13> */
.L_x_480:
[----:B------:R-:W-:Y:S05]  /*1cd60*/  BSYNC B1 ;  /* 0x0000000000017941 */ /* 0x000fea0003800000 */
.L_x_479:
        /* <DEDUP_REMOVED lines=13> */
.L_x_482:
[----:B------:R-:W-:Y:S05]  /*1ce40*/  BSYNC B1 ;  /* 0x0000000000017941 */ /* 0x000fea0003800000 */
.L_x_481:
        /* <DEDUP_REMOVED lines=13> */
.L_x_484:
[----:B------:R-:W-:Y:S05]  /*1cf20*/  BSYNC B1 ;  /* 0x0000000000017941 */ /* 0x000fea0003800000 */
.L_x_483:
        /* <DEDUP_REMOVED lines=13> */
.L_x_486:
[----:B------:R-:W-:Y:S05]  /*1d000*/  BSYNC B1 ;  /* 0x0000000000017941 */ /* 0x000fea0003800000 */
.L_x_485:
        /* <DEDUP_REMOVED lines=13> */
.L_x_488:
[----:B------:R-:W-:Y:S05]  /*1d0e0*/  BSYNC B1 ;  /* 0x0000000000017941 */ /* 0x000fea0003800000 */
.L_x_487:
        /* <DEDUP_REMOVED lines=13> */
.L_x_490:
[----:B------:R-:W-:Y:S05]  /*1d1c0*/  BSYNC B1 ;  /* 0x0000000000017941 */ /* 0x000fea0003800000 */
.L_x_489:
        /* <DEDUP_REMOVED lines=13> */
.L_x_492:
[----:B------:R-:W-:Y:S05]  /*1d2a0*/  BSYNC B1 ;  /* 0x0000000000017941 */ /* 0x000fea0003800000 */
.L_x_491:
        /* <DEDUP_REMOVED lines=13> */
.L_x_494:
[----:B------:R-:W-:Y:S05]  /*1d380*/  BSYNC B1 ;  /* 0x0000000000017941 */ /* 0x000fea0003800000 */
.L_x_493:
        /* <DEDUP_REMOVED lines=13> */
.L_x_496:
[----:B------:R-:W-:Y:S05]  /*1d460*/  BSYNC B1 ;  /* 0x0000000000017941 */ /* 0x000fea0003800000 */
.L_x_495:
        /* <DEDUP_REMOVED lines=13> */
.L_x_498:
[----:B------:R-:W-:Y:S05]  /*1d540*/  BSYNC B1 ;  /* 0x0000000000017941 */ /* 0x000fea0003800000 */
.L_x_497:
        /* <DEDUP_REMOVED lines=13> */
.L_x_500:
[----:B------:R-:W-:Y:S05]  /*1d620*/  BSYNC B1 ;  /* 0x0000000000017941 */ /* 0x000fea0003800000 */
.L_x_499:
        /* <DEDUP_REMOVED lines=13> */
.L_x_502:
[----:B------:R-:W-:Y:S05]  /*1d700*/  BSYNC B1 ;  /* 0x0000000000017941 */ /* 0x000fea0003800000 */
.L_x_501:
        /* <DEDUP_REMOVED lines=13> */
.L_x_504:
[----:B------:R-:W-:Y:S05]  /*1d7e0*/  BSYNC B1 ;  /* 0x0000000000017941 */ /* 0x000fea0003800000 */
.L_x_503:
        /* <DEDUP_REMOVED lines=13> */
.L_x_506:
[----:B------:R-:W-:Y:S05]  /*1d8c0*/  BSYNC B1 ;  /* 0x0000000000017941 */ /* 0x000fea0003800000 */
.L_x_505:
        /* <DEDUP_REMOVED lines=13> */
.L_x_508:
[----:B------:R-:W-:Y:S05]  /*1d9a0*/  BSYNC B1 ;  /* 0x0000000000017941 */ /* 0x000fea0003800000 */
.L_x_507:
        /* <DEDUP_REMOVED lines=13> */
.L_x_510:
[----:B------:R-:W-:Y:S05]  /*1da80*/  BSYNC B1 ;  /* 0x0000000000017941 */ /* 0x000fea0003800000 */
.L_x_509:
        /* <DEDUP_REMOVED lines=13> */
.L_x_512:
[----:B------:R-:W-:Y:S05]  /*1db60*/  BSYNC B1 ;  /* 0x0000000000017941 */ /* 0x000fea0003800000 */
.L_x_511:
        /* <DEDUP_REMOVED lines=13> */
.L_x_514:
[----:B------:R-:W-:Y:S05]  /*1dc40*/  BSYNC B1 ;  /* 0x0000000000017941 */ /* 0x000fea0003800000 */
.L_x_513:
        /* <DEDUP_REMOVED lines=13> */
.L_x_516:
[----:B------:R-:W-:Y:S05]  /*1dd20*/  BSYNC B1 ;  /* 0x0000000000017941 */ /* 0x000fea0003800000 */
.L_x_515:
        /* <DEDUP_REMOVED lines=13> */
.L_x_518:
[----:B------:R-:W-:Y:S05]  /*1de00*/  BSYNC B1 ;  /* 0x0000000000017941 */ /* 0x000fea0003800000 */
.L_x_517:
        /* <DEDUP_REMOVED lines=13> */
.L_x_520:
[----:B------:R-:W-:Y:S05]  /*1dee0*/  BSYNC B1 ;  /* 0x0000000000017941 */ /* 0x000fea0003800000 */
.L_x_519:
        /* <DEDUP_REMOVED lines=13> */
.L_x_522:
[----:B------:R-:W-:Y:S05]  /*1dfc0*/  BSYNC B1 ;  /* 0x0000000000017941 */ /* 0x000fea0003800000 */
.L_x_521:
        /* <DEDUP_REMOVED lines=13> */
.L_x_524:
[----:B------:R-:W-:Y:S05]  /*1e0a0*/  BSYNC B1 ;  /* 0x0000000000017941 */ /* 0x000fea0003800000 */
.L_x_523:
        /* <DEDUP_REMOVED lines=13> */
.L_x_526:
[----:B------:R-:W-:Y:S05]  /*1e180*/  BSYNC B1 ;  /* 0x0000000000017941 */ /* 0x000fea0003800000 */
.L_x_525:
        /* <DEDUP_REMOVED lines=13> */
.L_x_528:
[----:B------:R-:W-:Y:S05]  /*1e260*/  BSYNC B1 ;  /* 0x0000000000017941 */ /* 0x000fea0003800000 */
.L_x_527:
        /* <DEDUP_REMOVED lines=13> */
.L_x_530:
[----:B------:R-:W-:Y:S05]  /*1e340*/  BSYNC B1 ;  /* 0x0000000000017941 */ /* 0x000fea0003800000 */
.L_x_529:
        /* <DEDUP_REMOVED lines=13> */
.L_x_532:
[----:B------:R-:W-:Y:S05]  /*1e420*/  BSYNC B1 ;  /* 0x0000000000017941 */ /* 0x000fea0003800000 */
.L_x_531:
        /* <DEDUP_REMOVED lines=13> */
.L_x_534:
[----:B------:R-:W-:Y:S05]  /*1e500*/  BSYNC B1 ;  /* 0x0000000000017941 */ /* 0x000fea0003800000 */
.L_x_533:
        /* <DEDUP_REMOVED lines=13> */
.L_x_536:
[----:B------:R-:W-:Y:S05]  /*1e5e0*/  BSYNC B1 ;  /* 0x0000000000017941 */ /* 0x000fea0003800000 */
.L_x_535:
        /* <DEDUP_REMOVED lines=13> */
.L_x_538:
[----:B------:R-:W-:Y:S05]  /*1e6c0*/  BSYNC B1 ;  /* 0x0000000000017941 */ /* 0x000fea0003800000 */
.L_x_537:
        /* <DEDUP_REMOVED lines=13> */
.L_x_540:
[----:B------:R-:W-:Y:S05]  /*1e7a0*/  BSYNC B1 ;  /* 0x0000000000017941 */ /* 0x000fea0003800000 */
.L_x_539:
        /* <DEDUP_REMOVED lines=13> */
.L_x_542:
[----:B------:R-:W-:Y:S05]  /*1e880*/  BSYNC B1 ;  /* 0x0000000000017941 */ /* 0x000fea0003800000 */
.L_x_541:
        /* <DEDUP_REMOVED lines=13> */
.L_x_544:
[----:B------:R-:W-:Y:S05]  /*1e960*/  BSYNC B1 ;  /* 0x0000000000017941 */ /* 0x000fea0003800000 */
.L_x_543:
        /* <DEDUP_REMOVED lines=13> */
.L_x_546:
[----:B------:R-:W-:Y:S05]  /*1ea40*/  BSYNC B1 ;  /* 0x0000000000017941 */ /* 0x000fea0003800000 */
.L_x_545:
[----:B--234-:R-:W2:Y:S01]  /*1ea50*/  LDL.LU R3, [R1+0x448] ;  /* 0x0004480001037983 */ /* 0x01cea20000300800 */
[----:B-----5:R-:W-:Y:S01]  /*1ea60*/  LOP3.LUT R6, R6, 0xff, RZ, 0xc0, !PT ;  /* 0x000000ff06067812 */ /* 0x020fe200078ec0ff */
[----:B------:R-:W-:Y:S01]  /*1ea70*/  BSSY B1, `(.L_x_547) ;  /* 0x000000b000017945 */ /* 0x000fe20003800000 */
[----:B------:R-:W-:Y:S02]  /*1ea80*/  ISETP.LT.OR P2, PT, R0, 0xf9, !P1 ;  /* 0x000000f90000780c */ /* 0x000fe40004f41670 */
[----:B------:R-:W-:Y:S02]  /*1ea90*/  F2FP.F16.E5M2.UNPACK_B R6, R6 ;  /* 0x00000006ff06723e */ /* 0x000fe400020004ff */
[----:B------:R-:W-:-:S03]  /*1eaa0*/  PRMT R2, RZ, 0x7610, R2 ;  /* 0x00007610ff027816 */ /* 0x000fc60000000002 */
[----:B------:R-:W-:-:S05]  /*1eab0*/  HADD2.F32 R6, -RZ, R6.H0_H0 ;  /* 0x20000006ff067230 */ /* 0x000fca0000004100 */
[----:B------:R-:W-:-:S04]  /*1eac0*/  FMUL R6, R6, UR21 ;  /* 0x0000001506067c20 */ /* 0x000fc80008400000 */
[----:B--2---:R-:W-:-:S05]  /*1ead0*/  FFMA R6, R3, UR20, R6 ;  /* 0x0000001403067c23 */ /* 0x004fca0008000006 */
[----:B------:R-:W-:-:S05]  /*1eae0*/  F2FP.SATFINITE.E5M2.F32.PACK_AB_MERGE_C R3, RZ, R6, RZ ;  /* 0x00000006ff03723e */ /* 0x000fca00048060ff */
[----:B------:R2:W-:Y:S01]  /*1eaf0*/  @!P0 STG.E.U8 desc[UR14][R30.64+0xf9], R3 ;  /* 0x0000f9031e008986 */ /* 0x0005e2000c10110e */
[----:B------:R-:W-:Y:S05]  /*1eb00*/  @P2 BRA `(.L_x_548) ;  /* 0x0000000000042947 */ /* 0x000fea0003800000 */
[----:B------:R3:W5:Y:S02]  /*1eb10*/  LDG.E.U8 R2, desc[UR14][R4.64+0xf8] ;  /* 0x0000f80e04027981 */ /* 0x000764000c1e1100 */
.L_x_548:
[----:B------:R-:W-:Y:S05]  /*1eb20*/  BSYNC B1 ;  /* 0x0000000000017941 */ /* 0x000fea0003800000 */
.L_x_547:
[----:B--2---:R-:W2:Y:S01]  /*1eb30*/  LDL.LU R3, [R1+0x44c] ;  /* 0x00044c0001037983 */ /* 0x004ea20000300800 */
        /* <DEDUP_REMOVED lines=12> */
.L_x_550:
[----:B------:R-:W-:Y:S05]  /*1ec00*/  BSYNC B1 ;  /* 0x0000000000017941 */ /* 0x000fea0003800000 */
.L_x_549:
[----:B------:R-:W-:Y:S05]  /*1ec10*/  @P1 BRA `(.L_x_551) ;  /* 0x0000004800881947 */ /* 0x000fea0003800000 */
[----:B------:R-:W2:Y:S01]  /*1ec20*/  LDL.LU R2, [R1+0x450] ;  /* 0x0004500001027983 */ /* 0x000ea20000300800 */
[----:B-----5:R-:W-:-:S04]  /*1ec30*/  LOP3.LUT R0, R0, 0xff, RZ, 0xc0, !PT ;  /* 0x000000ff00007812 */ /* 0x020fc800078ec0ff */
[----:B------:R-:W-:-:S05]  /*1ec40*/  F2FP.F16.E5M2.UNPACK_B R0, R0 ;  /* 0x00000000ff00723e */ /* 0x000fca00020004ff */
[----:B------:R-:W-:-:S05]  /*1ec50*/  HADD2.F32 R0, -RZ, R0.H0_H0 ;  /* 0x20000000ff007230 */ /* 0x000fca0000004100 */
[----:B------:R-:W-:-:S04]  /*1ec60*/  FMUL R0, R0, UR21 ;  /* 0x0000001500007c20 */ /* 0x000fc80008400000 */
[----:B--2---:R-:W-:-:S05]  /*1ec70*/  FFMA R0, R2, UR20, R0 ;  /* 0x0000001402007c23 */ /* 0x004fca0008000000 */
[----:B------:R-:W-:-:S05]  /*1ec80*/  F2FP.SATFINITE.E5M2.F32.PACK_AB_MERGE_C R3, RZ, R0, RZ ;  /* 0x00000000ff03723e */ /* 0x000fca00048060ff */
[----:B------:R2:W-:Y:S01]  /*1ec90*/  STG.E.U8 desc[UR14][R28.64+0xf9], R3 ;  /* 0x0000f9031c007986 */ /* 0x0005e2000c10110e */
[----:B------:R-:W-:Y:S05]  /*1eca0*/  BRA `(.L_x_551) ;  /* 0x0000004800647947 */ /* 0x000fea0003800000 */
.L_x_38:
[----:B------:R-:W-:Y:S01]  /*1ecb0*/  ISETP.GE.AND P3, PT, R34, 0x1, PT ;  /* 0x000000012200780c */ /* 0x000fe20003f66270 */
[----:B------:R-:W-:Y:S01]  /*1ecc0*/  FMUL R3, R3, UR20 ;  /* 0x0000001403037c20 */ /* 0x000fe20008400000 */
[----:B------:R-:W2:Y:S02]  /*1ecd0*/  LDL.LU R2, [R1+0x200] ;  /* 0x0002000001027983 */ /* 0x000ea40000300800 */
[----:B------:R-:W-:Y:S02]  /*1ece0*/  ISETP.LT.OR P0, PT, R0, 0x1, !P3 ;  /* 0x000000010000780c */ /* 0x000fe40005f01670 */
[----:B------:R-:W-:Y:S01]  /*1ecf0*/  F2FP.SATFINITE.E5M2.F32.PACK_AB_MERGE_C R3, RZ, R3, RZ ;  /* 0x00000003ff03723e */ /* 0x000fe200048060ff */
[----:B------:R-:W-:Y:S01]  /*1ed00*/  FMUL R4, R4, UR20 ;  /* 0x0000001404047c20 */ /* 0x000fe20008400000 */
[----:B------:R-:W-:Y:S01]  /*1ed10*/  ISETP.GE.AND P2, PT, R34, 0x9, PT ;  /* 0x000000092200780c */ /* 0x000fe20003f46270 */
[----:B------:R-:W-:Y:S01]  /*1ed20*/  FMUL R5, R5, UR20 ;  /* 0x0000001405057c20 */ /* 0x000fe20008400000 */
[----:B------:R-:W-:Y:S01]  /*1ed30*/  ISETP.LT.OR P1, PT, R0, 0x9, !P3 ;  /* 0x000000090000780c */ /* 0x000fe20005f21670 */
[----:B------:R-:W-:Y:S01]  /*1ed40*/  FMUL R6, R6, UR20 ;  /* 0x0000001406067c20 */ /* 0x000fe20008400000 */
[----:B------:R-:W-:Y:S01]  /*1ed50*/  FMUL R7, R7, UR20 ;  /* 0x0000001407077c20 */ /* 0x000fe20008400000 */
[----:B------:R-:W-:Y:S01]  /*1ed60*/  ISETP.LT.OR P5, PT, R0, 0xa, !P3 ;  /* 0x0000000a0000780c */ /* 0x000fe20005fa1670 */
[----:B------:R-:W-:Y:S01]  /*1ed70*/  FMUL R8, R8, UR20 ;  /* 0x0000001408087c20 */ /* 0x000fe20008400000 */
[----:B------:R-:W-:Y:S01]  /*1ed80*/  FMUL R9, R9, UR20 ;  /* 0x0000001409097c20 */ /* 0x000fe20008400000 */
[----:B------:R-:W-:Y:S01]  /*1ed90*/  FMUL R10, R10, UR20 ;  /* 0x000000140a0a7c20 */ /* 0x000fe20008400000 */
[----:B------:R0:W-:Y:S01]  /*1eda0*/  @!P0 STG.E.U8 desc[UR14][R24.64], R3 ;  /* 0x0000000318008986 */ /* 0x0001e2000c10110e */
[----:B------:R-:W-:-:S02]  /*1edb0*/  ISETP.LT.OR P0, PT, R0, 0x2, !P3 ;  /* 0x000000020000780c */ /* 0x000fc40005f01670 */
[----:B------:R-:W-:Y:S01]  /*1edc0*/  F2FP.SATFINITE.E5M2.F32.PACK_AB_MERGE_C R4, RZ, R4, RZ ;  /* 0x00000004ff04723e */ /* 0x000fe200048060ff */
[----:B------:R-:W-:Y:S01]  /*1edd0*/  FMUL R11, R11, UR20 ;  /* 0x000000140b0b7c20 */ /* 0x000fe20008400000 */
[----:B------:R-:W-:Y:S01]  /*1ede0*/  F2FP.SATFINITE.E5M2.F32.PACK_AB_MERGE_C R5, RZ, R5, RZ ;  /* 0x00000005ff05723e */ /* 0x000fe200048060ff */
[----:B------:R-:W-:Y:S01]  /*1edf0*/  FMUL R12, R12, UR20 ;  /* 0x000000140c0c7c20 */ /* 0x000fe20008400000 */
[----:B------:R-:W-:Y:S01]  /*1ee00*/  FMUL R13, R13, UR20 ;  /* 0x000000140d0d7c20 */ /* 0x000fe20008400000 */
[----:B------:R-:W-:Y:S01]  /*1ee10*/  FMUL R14, R14, UR20 ;  /* 0x000000140e0e7c20 */ /* 0x000fe20008400000 */
[----:B------:R-:W-:Y:S01]  /*1ee20*/  FMUL R15, R15, UR20 ;  /* 0x000000140f0f7c20 */ /* 0x000fe20008400000 */
[----:B------:R-:W-:Y:S01]  /*1ee30*/  FMUL R16, R16, UR20 ;  /* 0x0000001410107c20 */ /* 0x000fe20008400000 */
[----:B------:R-:W-:Y:S01]  /*1ee40*/  FMUL R17, R17, UR20 ;  /* 0x0000001411117c20 */ /* 0x000fe20008400000 */
[----:B------:R-:W-:Y:S01]  /*1ee50*/  FMUL R18, R18, UR20 ;  /* 0x0000001412127c20 */ /* 0x000fe20008400000 */
[----:B------:R-:W-:Y:S01]  /*1ee60*/  FMUL R19, R19, UR20 ;  /* 0x0000001413137c20 */ /* 0x000fe20008400000 */
[----:B------:R-:W-:Y:S01]  /*1ee70*/  @!P0 STG.E.U8 desc[UR14][R24.64+0x1], R4 ;  /* 0x0000010418008986 */ /* 0x000fe2000c10110e */
[----:B------:R-:W-:-:S02]  /*1ee80*/  ISETP.LT.OR P0, PT, R0, 0x1, !P2 ;  /* 0x000000010000780c */ /* 0x000fc40005701670 */
[----:B------:R-:W-:Y:S01]  /*1ee90*/  F2FP.SATFINITE.E5M2.F32.PACK_AB_MERGE_C R6, RZ, R6, RZ ;  /* 0x00000006ff06723e */ /* 0x000fe200048060ff */
[----:B------:R-:W-:Y:S01]  /*1eea0*/  FMUL R20, R20, UR20 ;  /* 0x0000001414147c20 */ /* 0x000fe20008400000 */
[----:B------:R-:W-:Y:S01]  /*1eeb0*/  FMUL R21, R21, UR20 ;  /* 0x0000001415157c20 */ /* 0x000fe20008400000 */
[----:B------:R-:W-:Y:S01]  /*1eec0*/  FMUL R22, R22, UR20 ;  /* 0x0000001416167c20 */ /* 0x000fe20008400000 */
[----:B------:R-:W3:Y:S07]  /*1eed0*/  LDL.LU R41, [R1+0x204] ;  /* 0x0002040001297983 */ /* 0x000eee0000300800 */
[----:B------:R4:W-:Y:S01]  /*1eee0*/  @!P0 STG.E.U8 desc[UR14][R26.64], R5 ;  /* 0x000000051a008986 */ /* 0x0009e2000c10110e */
[----:B------:R-:W-:-:S02]  /*1eef0*/  ISETP.LT.OR P0, PT, R0, 0x2, !P2 ;  /* 0x000000020000780c */ /* 0x000fc40005701670 */
[----:B------:R-:W-:Y:S01]  /*1ef00*/  F2FP.SATFINITE.E5M2.F32.PACK_AB_MERGE_C R7, RZ, R7, RZ ;  /* 0x00000007ff07723e */ /* 0x000fe200048060ff */
[----:B------:R-:W5:Y:S01]  /*1ef10*/  LDL.LU R39, [R1+0x208] ;  /* 0x0002080001277983 */ /* 0x000f620000300800 */
[----:B------:R-:W-:Y:S02]  /*1ef20*/  F2FP.SATFINITE.E5M2.F32.PACK_AB_MERGE_C R8, RZ, R8, RZ ;  /* 0x00000008ff08723e */ /* 0x000fe400048060ff */
[----:B------:R-:W-:Y:S01]  /*1ef30*/  F2FP.SATFINITE.E5M2.F32.PACK_AB_MERGE_C R9, RZ, R9, RZ ;  /* 0x00000009ff09723e */ /* 0x000fe200048060ff */
[----:B------:R-:W-:Y:S01]  /*1ef40*/  FMUL R23, R23, UR20 ;  /* 0x0000001417177c20 */ /* 0x000fe20008400000 */
[----:B------:R-:W-:Y:S01]  /*1ef50*/  F2FP.SATFINITE.E5M2.F32.PACK_AB_MERGE_C R10, RZ, R10, RZ ;  /* 0x0000000aff0a723e */ /* 0x000fe200048060ff */
[----:B------:R-:W-:Y:S01]  /*1ef60*/  FMUL R152, R152, UR20 ;  /* 0x0000001498987c20 */ /* 0x000fe20008400000 */
[----:B------:R-:W-:Y:S01]  /*1ef70*/  F2FP.SATFINITE.E5M2.F32.PACK_AB_MERGE_C R11, RZ, R11, RZ ;  /* 0x0000000bff0b723e */ /* 0x000fe200048060ff */
[----:B------:R-:W3:Y:S04]  /*1ef80*/  LDL.LU R35, [R1+0x20c] ;  /* 0x00020c0001237983 */ /* 0x000ee80000300800 */
[----:B------:R-:W-:Y:S01]  /*1ef90*/  @!P0 STG.E.U8 desc[UR14][R26.64+0x1], R6 ;  /* 0x000001061a008986 */ /* 0x000fe2000c10110e */
[----:B------:R-:W-:-:S03]  /*1efa0*/  ISETP.LT.OR P0, PT, R0, 0x9, !P2 ;  /* 0x000000090000780c */ /* 0x000fc60005701670 */
[----:B------:R-:W-:Y:S01]  /*1efb0*/  @!P1 STG.E.U8 desc[UR14][R24.64+0x8], R7 ;  /* 0x0000080718009986 */ /* 0x000fe2000c10110e */
[----:B------:R-:W-:-:S03]  /*1efc0*/  ISETP.LT.OR P1, PT, R0, 0xa, !P2 ;  /* 0x0000000a0000780c */ /* 0x000fc60005721670 */
[----:B------:R-:W-:Y:S01]  /*1efd0*/  @!P5 STG.E.U8 desc[UR14][R24.64+0x9], R8 ;  /* 0x000009081800d986 */ /* 0x000fe2000c10110e */
[C---:B------:R-:W-:Y:S02]  /*1efe0*/  ISETP.LT.OR P5, PT, R0.reuse, 0x11, !P3 ;  /* 0x000000110000780c */ /* 0x040fe40005fa1670 */
[----:B------:R-:W-:Y:S01]  /*1eff0*/  F2FP.SATFINITE.E5M2.F32.PACK_AB_MERGE_C R12, RZ, R12, RZ ;  /* 0x0000000cff0c723e */ /* 0x000fe200048060ff */
[----:B------:R-:W-:Y:S01]  /*1f000*/  FMUL R153, R153, UR20 ;  /* 0x0000001499997c20 */ /* 0x000fe20008400000 */
[----:B------:R-:W-:Y:S01]  /*1f010*/  F2FP.SATFINITE.E5M2.F32.PACK_AB_MERGE_C R13, RZ, R13, RZ ;  /* 0x0000000dff0d723e */ /* 0x000fe200048060ff */
[----:B------:R-:W-:Y:S01]  /*1f020*/  @!P0 STG.E.U8 desc[UR14][R26.64+0x8], R9 ;  /* 0x000008091a008986 */ /* 0x000fe2000c10110e */
[----:B------:R-:W-:-:S03]  /*1f030*/  ISETP.LT.OR P0, PT, R0, 0x12, !P3 ;  /* 0x000000120000780c */ /* 0x000fc60005f01670 */
[----:B------:R-:W-:Y:S01]  /*1f040*/  @!P1 STG.E.U8 desc[UR14][R26.64+0x9], R10 ;  /* 0x0000090a1a009986 */ /* 0x000fe2000c10110e */
[----:B------:R-:W-:-:S03]  /*1f050*/  ISETP.LT.OR P1, PT, R0, 0x11, !P2 ;  /* 0x000000110000780c */ /* 0x000fc60005721670 */
[----:B------:R-:W-:Y:S01]  /*1f060*/  @!P5 STG.E.U8 desc[UR14][R24.64+0x10], R11 ;  /* 0x0000100b1800d986 */ /* 0x000fe2000c10110e */
[C---:B------:R-:W-:Y:S02]  /*1f070*/  ISETP.LT.OR P5, PT, R0.reuse, 0x12, !P2 ;  /* 0x000000120000780c */ /* 0x040fe400057a1670 */
[----:B------:R-:W-:Y:S01]  /*1f080*/  F2FP.SATFINITE.E5M2.F32.PACK_AB_MERGE_C R14, RZ, R14, RZ ;  /* 0x0000000eff0e723e */ /* 0x000fe200048060ff */
[----:B------:R-:W5:Y:S04]  /*1f090*/  LDL.LU R33, [R1+0x210] ;  /* 0x0002100001217983 */ /* 0x000f680000300800 */
[----:B------:R-:W-:Y:S01]  /*1f0a0*/  @!P0 STG.E.U8 desc[UR14][R24.64+0x11], R12 ;  /* 0x0000110c18008986 */ /* 0x000fe2000c10110e */
[----:B------:R-:W-:-:S03]  /*1f0b0*/  ISETP.LT.OR P0, PT, R0, 0x19, !P3 ;  /* 0x000000190000780c */ /* 0x000fc60005f01670 */
[----:B------:R-:W-:Y:S01]  /*1f0c0*/  @!P1 STG.E.U8 desc[UR14][R26.64+0x10], R13 ;  /* 0x0000100d1a009986 */ /* 0x000fe2000c10110e */
[C---:B------:R-:W-:Y:S02]  /*1f0d0*/  ISETP.LT.OR P1, PT, R0.reuse, 0x1a, !P3 ;  /* 0x0000001a0000780c */ /* 0x040fe40005f21670 */
[----:B------:R-:W-:Y:S02]  /*1f0e0*/  F2FP.SATFINITE.E5M2.F32.PACK_AB_MERGE_C R15, RZ, R15, RZ ;  /* 0x0000000fff0f723e */ /* 0x000fe400048060ff */
[----:B------:R-:W-:Y:S01]  /*1f0f0*/  F2FP.SATFINITE.E5M2.F32.PACK_AB_MERGE_C R16, RZ, R16, RZ ;  /* 0x00000010ff10723e */ /* 0x000fe200048060ff */
[----:B------:R-:W-:Y:S01]  /*1f100*/  @!P5 STG.E.U8 desc[UR14][R26.64+0x11], R14 ;  /* 0x0000110e1a00d986 */ /* 0x000fe2000c10110e */
[----:B------:R-:W-:-:S03]  /*1f110*/  ISETP.LT.OR P5, PT, R0, 0x19, !P2 ;  /* 0x000000190000780c */ /* 0x000fc600057a1670 */
[----:B------:R-:W-:Y:S01]  /*1f120*/  @!P0 STG.E.U8 desc[UR14][R24.64+0x18], R15 ;  /* 0x0000180f18008986 */ /* 0x000fe2000c10110e */
[----:B------:R-:W-:-:S03]  /*1f130*/  ISETP.LT.OR P0, PT, R0, 0x1a, !P2 ;  /* 0x0000001a0000780c */ /* 0x000fc60005701670 */
[----:B------:R-:W-:Y:S01]  /*1f140*/  @!P1 STG.E.U8 desc[UR14][R24.64+0x19], R16 ;  /* 0x0000191018009986 */ /* 0x000fe2000c10110e */
[----:B------:R-:W-:Y:S02]  /*1f150*/  ISETP.LT.OR P1, PT, R0, 0x21, !P3 ;  /* 0x000000210000780c */ /* 0x000fe40005f21670 */
[----:B------:R-:W-:Y:S01]  /*1f160*/  F2FP.SATFINITE.E5M2.F32.PACK_AB_MERGE_C R17, RZ, R17, RZ ;  /* 0x00000011ff11723e */ /* 0x000fe200048060ff */
[----:B------:R-:W5:Y:S01]  /*1f170*/  LDL.LU R32, [R1+0x214] ;  /* 0x0002140001207983 */ /* 0x000f620000300800 */
[----:B------:R-:W-:Y:S01]  /*1f180*/  F2FP.SATFINITE.E5M2.F32.PACK_AB_MERGE_C R18, RZ, R18, RZ ;  /* 0x00000012ff12723e */ /* 0x000fe200048060ff */
[----:B------:R-:W-:Y:S01]  /*1f190*/  FMUL R154, R154, UR20 ;  /* 0x000000149a9a7c20 */ /* 0x000fe20008400000 */
[----:B------:R-:W-:Y:S01]  /*1f1a0*/  F2FP.SATFINITE.E5M2.F32.PACK_AB_MERGE_C R19, RZ, R19, RZ ;  /* 0x00000013ff13723e */ /* 0x000fe200048060ff */
[----:B------:R-:W-:Y:S01]  /*1f1b0*/  @!P5 STG.E.U8 desc[UR14][R26.64+0x18], R17 ;  /* 0x000018111a00d986 */ /* 0x000fe2000c10110e */
[----:B------:R-:W-:Y:S01]  /*1f1c0*/  ISETP.LT.OR P5, PT, R0, 0x22, !P3 ;  /* 0x000000220000780c */ /* 0x000fe20005fa1670 */
[----:B------:R-:W-:Y:S01]  /*1f1d0*/  FMUL R156, R156, UR20 ;  /* 0x000000149c9c7c20 */ /* 0x000fe20008400000 */
[----:B------:R-:W-:Y:S01]  /*1f1e0*/  F2FP.SATFINITE.E5M2.F32.PACK_AB_MERGE_C R20, RZ, R20, RZ ;  /* 0x00000014ff14723e */ /* 0x000fe200048060ff */
[----:B------:R-:W-:Y:S01]  /*1f1f0*/  @!P0 STG.E.U8 desc[UR14][R26.64+0x19], R18 ;  /* 0x000019121a008986 */ /* 0x000fe2000c10110e */
[C---:B------:R-:W-:Y:S01]  /*1f200*/  ISETP.LT.OR P0, PT, R0.reuse, 0x21, !P2 ;  /* 0x000000210000780c */ /* 0x040fe20005701670 */
[----:B------:R-:W-:Y:S01]  /*1f210*/  FMUL R155, R155, UR20 ;  /* 0x000000149b9b7c20 */ /* 0x000fe20008400000 */
[----:B------:R-:W-:Y:S01]  /*1f220*/  F2FP.SATFINITE.E5M2.F32.PACK_AB_MERGE_C R21, RZ, R21, RZ ;  /* 0x00000015ff15723e */ /* 0x000fe200048060ff */
[----:B------:R-:W-:Y:S01]  /*1f230*/  @!P1 STG.E.U8 desc[UR14][R24.64+0x20], R19 ;  /* 0x0000201318009986 */ /* 0x000fe2000c10110e */
[----:B------:R-:W-:Y:S01]  /*1f240*/  ISETP.LT.OR P1, PT, R0, 0x22, !P2 ;  /* 0x000000220000780c */ /* 0x000fe20005721670 */
[----:B------:R-:W-:Y:S01]  /*1f250*/  FMUL R157, R157, UR20 ;  /* 0x000000149d9d7c20 */ /* 0x000fe20008400000 */
        /* <DEDUP_REMOVED lines=20> */
[C---:B------:R-:W-:Y:S01]  /*1f3a0*/  ISETP.LT.OR P6, PT, R0.reuse, 0x32, !P2 ;  /* 0x000000320000780c */ /* 0x040fe200057c1670 */
        /* <DEDUP_REMOVED lines=45> */
[----:B0-----:R-:W-:Y:S01]  /*1f680*/  F2FP.SATFINITE.E5M2.F32.PACK_AB_MERGE_C R3, RZ, R168, RZ ;  /* 0x000000a8ff03723e */ /* 0x001fe200048060ff */
        /* <DEDUP_REMOVED lines=11> */
[----:B----4-:R-:W-:Y:S01]  /*1f740*/  F2FP.SATFINITE.E5M2.F32.PACK_AB_MERGE_C R5, RZ, R170, RZ ;  /* 0x000000aaff05723e */ /* 0x010fe200048060ff */
        /* <DEDUP_REMOVED lines=8> */
[----:B------:R0:W-:Y:S01]  /*1f7d0*/  @!P1 STG.E.U8 desc[UR14][R24.64+0x49], R3 ;  /* 0x0000490318009986 */ /* 0x0001e2000c10110e */
[C---:B------:R-:W-:Y:S01]  /*1f7e0*/  ISETP.LT.OR P1, PT, R0.reuse, 0x52, !P3 ;  /* 0x000000520000780c */ /* 0x040fe20005f21670 */
[----:B------:R-:W-:Y:S01]  /*1f7f0*/  FMUL R181, R181, UR20 ;  /* 0x00000014b5b57c20 */ /* 0x000fe20008400000 */
[----:B------:R-:W-:Y:S01]  /*1f800*/  F2FP.SATFINITE.E5M2.F32.PACK_AB_MERGE_C R175, RZ, R175, RZ ;  /* 0x000000afffaf723e */ /* 0x000fe200048060ff */
[----:B------:R4:W-:Y:S01]  /*1f810*/  @!P6 STG.E.U8 desc[UR14][R26.64+0x49], R5 ;  /* 0x000049051a00e986 */ /* 0x0009e2000c10110e */
        /* <DEDUP_REMOVED lines=8> */
[----:B0-----:R-:W-:Y:S01]  /*1f8a0*/  F2FP.SATFINITE.E5M2.F32.PACK_AB_MERGE_C R3, RZ, R172, RZ ;  /* 0x000000acff03723e */ /* 0x001fe200048060ff */
[----:B------:R-:W-:Y:S01]  /*1f8b0*/  FMUL R183, R183, UR20 ;  /* 0x00000014b7b77c20 */ /* 0x000fe20008400000 */
[C---:B------:R-:W-:Y:S01]  /*1f8c0*/  ISETP.LT.OR P0, PT, R0.reuse, 0x59, !P3 ;  /* 0x000000590000780c */ /* 0x040fe20005f01670 */
[----:B------:R-:W-:Y:S01]  /*1f8d0*/  FMUL R185, R185, UR20 ;  /* 0x00000014b9b97c20 */ /* 0x000fe20008400000 */
[----:B----4-:R-:W-:Y:S01]  /*1f8e0*/  F2FP.SATFINITE.E5M2.F32.PACK_AB_MERGE_C R5, RZ, R174, RZ ;  /* 0x000000aeff05723e */ /* 0x010fe200048060ff */
        /* <DEDUP_REMOVED lines=8> */
[----:B------:R4:W-:Y:S01]  /*1f970*/  @!P6 STG.E.U8 desc[UR14][R26.64+0x51], R5 ;  /* 0x000051051a00e986 */ /* 0x0009e2000c10110e */
[C---:B------:R-:W-:Y:S01]  /*1f980*/  ISETP.LT.OR P6, PT, R0.reuse, 0x5a, !P2 ;  /* 0x0000005a0000780c */ /* 0x040fe200057c1670 */
[----:B------:R-:W-:Y:S01]  /*1f990*/  FMUL R187, R187, UR20 ;  /* 0x00000014bbbb7c20 */ /* 0x000fe20008400000 */
[----:B------:R-:W-:Y:S01]  /*1f9a0*/  F2FP.SATFINITE.E5M2.F32.PACK_AB_MERGE_C R185, RZ, R185, RZ ;  /* 0x000000b9ffb9723e */ /* 0x000fe200048060ff */
[----:B------:R-:W-:Y:S01]  /*1f9b0*/  @!P0 STG.E.U8 desc[UR14][R24.64+0x58], R175 ;  /* 0x000058af18008986 */ /* 0x000fe2000c10110e */
[----:B0-----:R-:W-:Y:S01]  /*1f9c0*/  F2FP.SATFINITE.E5M2.F32.PACK_AB_MERGE_C R3, RZ, R176, RZ ;  /* 0x000000b0ff03723e */ /* 0x001fe200048060ff */
[----:B------:R-:W-:Y:S01]  /*1f9d0*/  FMUL R189, R189, UR20 ;  /* 0x00000014bdbd7c20 */ /* 0x000fe20008400000 */
[----:B------:R-:W-:Y:S01]  /*1f9e0*/  ISETP.LT.OR P0, PT, R0, 0x61, !P3 ;  /* 0x000000610000780c */ /* 0x000fe20005f01670 */
[----:B------:R-:W-:Y:S01]  /*1f9f0*/  FMUL R190, R190, UR20 ;  /* 0x00000014bebe7c20 */ /* 0x000fe20008400000 */
[----:B------:R-:W-:Y:S01]  /*1fa00*/  FMUL R192, R192, UR20 ;  /* 0x00000014c0c07c20 */ /* 0x000fe20008400000 */
[----:B------:R0:W-:Y:S01]  /*1fa10*/  @!P1 STG.E.U8 desc[UR14][R24.64+0x59], R3 ;  /* 0x0000590318009986 */ /* 0x0001e2000c10110e */
[C---:B------:R-:W-:Y:S01]  /*1fa20*/  ISETP.LT.OR P1, PT, R0.reuse, 0x62, !P3 ;  /* 0x000000620000780c */ /* 0x040fe20005f21670 */
[----:B------:R-:W-:Y:S01]  /*1fa30*/  FMUL R191, R191, UR20 ;  /* 0x00000014bfbf7c20 */ /* 0x000fe20008400000 */
[----:B----4-:R-:W-:Y:S01]  /*1fa40*/  F2FP.SATFINITE.E5M2.F32.PACK_AB_MERGE_C R5, RZ, R178, RZ ;  /* 0x000000b2ff05723e */ /* 0x010fe200048060ff */
[----:B------:R-:W-:Y:S01]  /*1fa50*/  @!P5 STG.E.U8 desc[UR14][R26.64+0x58], R177 ;  /* 0x000058b11a00d986 */ /* 0x000fe2000c10110e */
        /* <DEDUP_REMOVED lines=12> */
[----:B------:R-:W-:Y:S01]  /*1fb20*/  F2FP.SATFINITE.E5M2.F32.PACK_AB_MERGE_C R191, RZ, R191, RZ ;  /* 0x000000bfffbf723e */ /* 0x000fe200048060ff */
[----:B------:R0:W-:Y:S01]  /*1fb30*/  @!P1 STG.E.U8 desc[UR14][R24.64+0x61], R3 ;  /* 0x0000610318009986 */ /* 0x0001e2000c10110e */
[C---:B------:R-:W-:Y:S01]  /*1fb40*/  ISETP.LT.OR P1, PT, R0.reuse, 0x6a, !P3 ;  /* 0x0000006a0000780c */ /* 0x040fe20005f21670 */
[----:B------:R-:W-:Y:S01]  /*1fb50*/  FMUL R197, R197, UR20 ;  /* 0x00000014c5c57c20 */ /* 0x000fe20008400000 */
[----:B----4-:R-:W-:Y:S01]  /*1fb60*/  F2FP.SATFINITE.E5M2.F32.PACK_AB_MERGE_C R5, RZ, R182, RZ ;  /* 0x000000b6ff05723e */ /* 0x010fe200048060ff */
[----:B------:R-:W-:Y:S01]  /*1fb70*/  @!P5 STG.E.U8 desc[UR14][R26.64+0x60], R181 ;  /* 0x000060b51a00d986 */ /* 0x000fe2000c10110e */
[----:B------:R-:W-:Y:S01]  /*1fb80*/  ISETP.LT.OR P5, PT, R0, 0x69, !P2 ;  /* 0x000000690000780c */ /* 0x000fe200057a1670 */
        /* <DEDUP_REMOVED lines=13> */
[----:B------:R-:W-:Y:S01]  /*1fc60*/  ISETP.LT.OR P1, PT, R0, 0x72, !P3 ;  /* 0x000000720000780c */ /* 0x000fe20005f21670 */
[----:B------:R-:W-:Y:S01]  /*1fc70*/  FMUL R202, R202, UR20 ;  /* 0x00000014caca7c20 */ /* 0x000fe20008400000 */
[----:B----4-:R-:W-:Y:S01]  /*1fc80*/  F2FP.SATFINITE.E5M2.F32.PACK_AB_MERGE_C R5, RZ, R186, RZ ;  /* 0x000000baff05723e */ /* 0x010fe200048060ff */
        /* <DEDUP_REMOVED lines=111> */
[----:B--2---:R-:W-:Y:S01]  /*20380*/  FMUL R2, R2, UR20 ;  /* 0x0000001402027c20 */ /* 0x004fe20008400000 */
        /* <DEDUP_REMOVED lines=8> */
[----:B------:R-:W4:Y:S01]  /*20410*/  LDL.LU R38, [R1+0x218] ;  /* 0x0002180001267983 */ /* 0x000f220000300800 */
[----:B------:R-:W-:-:S03]  /*20420*/  F2FP.SATFINITE.E5M2.F32.PACK_AB_MERGE_C R233, RZ, R233, RZ ;  /* 0x000000e9ffe9723e */ /* 0x000fc600048060ff */
[----:B------:R0:W-:Y:S01]  /*20430*/  @!P1 STG.E.U8 desc[UR14][R24.64+0xa1], R3 ;  /* 0x0000a10318009986 */ /* 0x0001e2000c10110e */
[C---:B------:R-:W-:Y:S02]  /*20440*/  ISETP.LT.OR P1, PT, R0.reuse, 0xaa, !P3 ;  /* 0x000000aa0000780c */ /* 0x040fe40005f21670 */
[----:B--2---:R-:W-:Y:S01]  /*20450*/  F2FP.SATFINITE.E5M2.F32.PACK_AB_MERGE_C R5, RZ, R214, RZ ;  /* 0x000000d6ff05723e */ /* 0x004fe200048060ff */
[----:B------:R-:W-:Y:S01]  /*20460*/  @!P5 STG.E.U8 desc[UR14][R26.64+0xa0], R213 ;  /* 0x0000a0d51a00d986 */ /* 0x000fe2000c10110e */
[----:B------:R-:W-:-:S03]  /*20470*/  ISETP.LT.OR P5, PT, R0, 0xa9, !P2 ;  /* 0x000000a90000780c */ /* 0x000fc600057a1670 */
[----:B------:R2:W-:Y:S01]  /*20480*/  @!P6 STG.E.U8 desc[UR14][R26.64+0xa1], R5 ;  /* 0x0000a1051a00e986 */ /* 0x0005e2000c10110e */
[C---:B------:R-:W-:Y:S02]  /*20490*/  ISETP.LT.OR P6, PT, R0.reuse, 0xaa, !P2 ;  /* 0x000000aa0000780c */ /* 0x040fe400057c1670 */
[----:B0-----:R-:W-:Y:S01]  /*204a0*/  F2FP.SATFINITE.E5M2.F32.PACK_AB_MERGE_C R3, RZ, R216, RZ ;  /* 0x000000d8ff03723e */ /* 0x001fe200048060ff */
[----:B------:R-:W-:Y:S01]  /*204b0*/  @!P0 STG.E.U8 desc[UR14][R24.64+0xa8], R215 ;  /* 0x0000a8d718008986 */ /* 0x000fe2000c10110e */
[----:B------:R-:W-:-:S03]  /*204c0*/  ISETP.LT.OR P0, PT, R0, 0xb1, !P3 ;  /* 0x000000b10000780c */ /* 0x000fc60005f01670 */
        /* <DEDUP_REMOVED lines=38> */
[----:B------:R-:W4:Y:S04]  /*20730*/  LDL.LU R37, [R1+0x21c] ;  /* 0x00021c0001257983 */ /* 0x000f280000300800 */
[----:B------:R-:W-:Y:S01]  /*20740*/  @!P1 STG.E.U8 desc[UR14][R24.64+0xc9], R3 ;  /* 0x0000c90318009986 */ /* 0x000fe2000c10110e */
[C---:B------:R-:W-:Y:S02]  /*20750*/  ISETP.LT.OR P1, PT, R0.reuse, 0xd2, !P3 ;  /* 0x000000d20000780c */ /* 0x040fe40005f21670 */
[----:B--2---:R-:W-:Y:S01]  /*20760*/  F2FP.SATFINITE.E5M2.F32.PACK_AB_MERGE_C R5, RZ, R234, RZ ;  /* 0x000000eaff05723e */ /* 0x004fe200048060ff */
[----:B------:R-:W2:Y:S01]  /*20770*/  LDL.LU R36, [R1+0x220] ;  /* 0x0002200001247983 */ /* 0x000ea20000300800 */
[----:B------:R-:W-:Y:S01]  /*20780*/  F2FP.SATFINITE.E5M2.F32.PACK_AB_MERGE_C R7, RZ, R236, RZ ;  /* 0x000000ecff07723e */ /* 0x000fe200048060ff */
[----:B---3--:R-:W-:Y:S01]  /*20790*/  FMUL R4, R35, UR20 ;  /* 0x0000001423047c20 */ /* 0x008fe20008400000 */
[----:B------:R-:W-:Y:S01]  /*207a0*/  F2FP.SATFINITE.E5M2.F32.PACK_AB_MERGE_C R9, RZ, R2, RZ ;  /* 0x00000002ff09723e */ /* 0x000fe200048060ff */
[----:B------:R-:W-:Y:S01]  /*207b0*/  FMUL R2, R41, UR20 ;  /* 0x0000001429027c20 */ /* 0x000fe20008400000 */
[----:B------:R-:W3:Y:S04]  /*207c0*/  LDL.LU R35, [R1+0x224] ;  /* 0x0002240001237983 */ /* 0x000ee80000300800 */
[----:B------:R-:W-:Y:S01]  /*207d0*/  @!P0 STG.E.U8 desc[UR14][R24.64+0xc8], R231 ;  /* 0x0000c8e718008986 */ /* 0x000fe2000c10110e */
[----:B------:R-:W-:-:S03]  /*207e0*/  ISETP.LT.OR P0, PT, R0, 0xd1, !P3 ;  /* 0x000000d10000780c */ /* 0x000fc60005f01670 */
[----:B------:R-:W-:Y:S01]  /*207f0*/  @!P5 STG.E.U8 desc[UR14][R26.64+0xc8], R233 ;  /* 0x0000c8e91a00d986 */ /* 0x000fe2000c10110e */
[----:B------:R-:W-:-:S03]  /*20800*/  ISETP.LT.OR P5, PT, R0, 0xd1, !P2 ;  /* 0x000000d10000780c */ /* 0x000fc600057a1670 */
[----:B------:R5:W-:Y:S01]  /*20810*/  @!P6 STG.E.U8 desc[UR14][R26.64+0xc9], R5 ;  /* 0x0000c9051a00e986 */ /* 0x000be2000c10110e */
[----:B------:R-:W-:-:S03]  /*20820*/  ISETP.LT.OR P6, PT, R0, 0xd2, !P2 ;  /* 0x000000d20000780c */ /* 0x000fc600057c1670 */
[----:B------:R0:W-:Y:S01]  /*20830*/  @!P1 STG.E.U8 desc[UR14][R24.64+0xd1], R7 ;  /* 0x0000d10718009986 */ /* 0x0001e2000c10110e */
[----:B-----5:R-:W-:-:S03]  /*20840*/  FMUL R5, R33, UR20 ;  /* 0x0000001421057c20 */ /* 0x020fc60008400000 */
[----:B------:R-:W5:Y:S01]  /*20850*/  LDL.LU R33, [R1+0x228] ;  /* 0x0002280001217983 */ /* 0x000f620000300800 */
[----:B0-----:R-:W-:Y:S01]  /*20860*/  F2FP.SATFINITE.E5M2.F32.PACK_AB_MERGE_C R7, RZ, R2, RZ ;  /* 0x00000002ff07723e */ /* 0x001fe200048060ff */
[----:B------:R-:W-:Y:S02]  /*20870*/  FMUL R2, R32, UR20 ;  /* 0x0000001420027c20 */ /* 0x000fe40008400000 */
[----:B------:R-:W5:Y:S04]  /*20880*/  LDL.LU R41, [R1+0x22c] ;  /* 0x00022c0001297983 */ /* 0x000f680000300800 */
[----:B------:R-:W5:Y:S01]  /*20890*/  LDL.LU R32, [R1+0x230] ;  /* 0x0002300001207983 */ /* 0x000f620000300800 */
[----:B------:R-:W-:Y:S01]  /*208a0*/  F2FP.SATFINITE.E5M2.F32.PACK_AB_MERGE_C R235, RZ, R235, RZ ;  /* 0x000000ebffeb723e */ /* 0x000fe200048060ff */
[----:B------:R-:W-:Y:S01]  /*208b0*/  FMUL R3, R39, UR20 ;  /* 0x0000001427037c20 */ /* 0x000fe20008400000 */
[----:B------:R-:W-:Y:S01]  /*208c0*/  F2FP.SATFINITE.E5M2.F32.PACK_AB_MERGE_C R237, RZ, R237, RZ ;  /* 0x000000edffed723e */ /* 0x000fe200048060ff */
[----:B------:R-:W5:Y:S04]  /*208d0*/  LDL.LU R39, [R1+0x234] ;  /* 0x0002340001277983 */ /* 0x000f680000300800 */
[----:B------:R-:W-:Y:S01]  /*208e0*/  @!P0 STG.E.U8 desc[UR14][R24.64+0xd0], R235 ;  /* 0x0000d0eb18008986 */ /* 0x000fe2000c10110e */
[----:B------:R-:W-:-:S02]  /*208f0*/  ISETP.LT.OR P0, PT, R0, 0xd9, !P3 ;  /* 0x000000d90000780c */ /* 0x000fc40005f01670 */
[C---:B------:R-:W-:Y:S01]  /*20900*/  ISETP.LT.OR P1, PT, R0.reuse, 0xda, !P3 ;  /* 0x000000da0000780c */ /* 0x040fe20005f21670 */
[----:B------:R-:W-:Y:S01]  /*20910*/  @!P5 STG.E.U8 desc[UR14][R26.64+0xd0], R237 ;  /* 0x0000d0ed1a00d986 */ /* 0x000fe2000c10110e */
[----:B------:R-:W-:Y:S02]  /*20920*/  ISETP.LT.OR P5, PT, R0, 0xd9, !P2 ;  /* 0x000000d90000780c */ /* 0x000fe400057a1670 */
[----:B------:R-:W-:Y:S01]  /*20930*/  F2FP.SATFINITE.E5M2.F32.PACK_AB_MERGE_C R11, RZ, R3, RZ ;  /* 0x00000003ff0b723e */ /* 0x000fe200048060ff */
[----:B------:R0:W-:Y:S01]  /*20940*/  @!P6 STG.E.U8 desc[UR14][R26.64+0xd1], R9 ;  /* 0x0000d1091a00e986 */ /* 0x0001e2000c10110e */
[----:B------:R-:W-:-:S05]  /*20950*/  F2FP.SATFINITE.E5M2.F32.PACK_AB_MERGE_C R13, RZ, R4, RZ ;  /* 0x00000004ff0d723e */ /* 0x000fca00048060ff */
[----:B------:R1:W-:Y:S01]  /*20960*/  @!P0 STG.E.U8 desc[UR14][R24.64+0xd8], R7 ;  /* 0x0000d80718008986 */ /* 0x0003e2000c10110e */
[----:B0-----:R-:W-:-:S03]  /*20970*/  F2FP.SATFINITE.E5M2.F32.PACK_AB_MERGE_C R9, RZ, R5, RZ ;  /* 0x00000005ff09723e */ /* 0x001fc600048060ff */
[----:B------:R0:W-:Y:S01]  /*20980*/  @!P1 STG.E.U8 desc[UR14][R24.64+0xd9], R11 ;  /* 0x0000d90b18009986 */ /* 0x0001e2000c10110e */
[----:B-1----:R-:W-:-:S03]  /*20990*/  F2FP.SATFINITE.E5M2.F32.PACK_AB_MERGE_C R7, RZ, R2, RZ ;  /* 0x00000002ff07723e */ /* 0x002fc600048060ff */
[----:B------:R1:W-:Y:S01]  /*209a0*/  @!P5 STG.E.U8 desc[UR14][R26.64+0xd8], R13 ;  /* 0x0000d80d1a00d986 */ /* 0x0003e2000c10110e */
[----:B----4-:R-:W-:-:S03]  /*209b0*/  FMUL R3, R38, UR20 ;  /* 0x0000001426037c20 */ /* 0x010fc60008400000 */
[----:B------:R-:W4:Y:S02]  /*209c0*/  LDL.LU R38, [R1+0x238] ;  /* 0x0002380001267983 */ /* 0x000f240000300800 */
[----:B0-----:R-:W-:Y:S01]  /*209d0*/  F2FP.SATFINITE.E5M2.F32.PACK_AB_MERGE_C R11, RZ, R3, RZ ;  /* 0x00000003ff0b723e */ /* 0x001fe200048060ff */
[----:B------:R-:W-:Y:S02]  /*209e0*/  FMUL R4, R37, UR20 ;  /* 0x0000001425047c20 */ /* 0x000fe40008400000 */
[----:B------:R-:W4:Y:S01]  /*209f0*/  LDL.LU R37, [R1+0x23c] ;  /* 0x00023c0001257983 */ /* 0x000f220000300800 */
[----:B--2---:R-:W-:-:S03]  /*20a00*/  FMUL R5, R36, UR20 ;  /* 0x0000001424057c20 */ /* 0x004fc60008400000 */
[----:B------:R-:W2:Y:S01]  /*20a10*/  LDL.LU R36, [R1+0x240] ;  /* 0x0002400001247983 */ /* 0x000ea20000300800 */
[----:B---3--:R-:W-:-:S03]  /*20a20*/  FMUL R2, R35, UR20 ;  /* 0x0000001423027c20 */ /* 0x008fc60008400000 */
[----:B------:R-:W3:Y:S01]  /*20a30*/  LDL.LU R35, [R1+0x244] ;  /* 0x0002440001237983 */ /* 0x000ee20000300800 */
[----:B-1----:R-:W-:Y:S01]  /*20a40*/  F2FP.SATFINITE.E5M2.F32.PACK_AB_MERGE_C R13, RZ, R4, RZ ;  /* 0x00000004ff0d723e */ /* 0x002fe200048060ff */
[----:B-----5:R-:W-:Y:S02]  /*20a50*/  FMUL R3, R33, UR20 ;  /* 0x0000001421037c20 */ /* 0x020fe40008400000 */
[----:B------:R-:W5:Y:S01]  /*20a60*/  LDL.LU R33, [R1+0x248] ;  /* 0x0002480001217983 */ /* 0x000f620000300800 */
[----:B------:R-:W-:-:S03]  /*20a70*/  FMUL R4, R32, UR20 ;  /* 0x0000001420047c20 */ /* 0x000fc60008400000 */
[----:B------:R-:W5:Y:S01]  /*20a80*/  LDL.LU R32, [R1+0x24c] ;  /* 0x00024c0001207983 */ /* 0x000f620000300800 */
[C---:B------:R-:W-:Y:S02]  /*20a90*/  ISETP.LT.OR P6, PT, R0.reuse, 0xda, !P2 ;  /* 0x000000da0000780c */ /* 0x040fe400057c1670 */
[C---:B------:R-:W-:Y:S02]  /*20aa0*/  ISETP.LT.OR P5, PT, R0.reuse, 0xe1, !P3 ;  /* 0x000000e10000780c */ /* 0x040fe40005fa1670 */
[C---:B------:R-:W-:Y:S02]  /*20ab0*/  ISETP.LT.OR P1, PT, R0.reuse, 0xe2, !P2 ;  /* 0x000000e20000780c */ /* 0x040fe40005721670 */
[----:B------:R-:W-:-:S07]  /*20ac0*/  ISETP.LT.OR P0, PT, R0, 0xe1, !P2 ;  /* 0x000000e10000780c */ /* 0x000fce0005701670 */
[----:B------:R0:W-:Y:S01]  /*20ad0*/  @!P6 STG.E.U8 desc[UR14][R26.64+0xd9], R9 ;  /* 0x0000d9091a00e986 */ /* 0x0001e2000c10110e */
[----:B------:R-:W-:Y:S02]  /*20ae0*/  ISETP.LT.OR P6, PT, R0, 0xe2, !P3 ;  /* 0x000000e20000780c */ /* 0x000fe40005fc1670 */
[----:B------:R-:W-:Y:S01]  /*20af0*/  F2FP.SATFINITE.E5M2.F32.PACK_AB_MERGE_C R5, RZ, R5, RZ ;  /* 0x00000005ff05723e */ /* 0x000fe200048060ff */
[----:B------:R-:W-:Y:S01]  /*20b00*/  @!P5 STG.E.U8 desc[UR14][R24.64+0xe0], R7 ;  /* 0x0000e0071800d986 */ /* 0x000fe2000c10110e */
[----:B0-----:R-:W-:Y:S01]  /*20b10*/  F2FP.SATFINITE.E5M2.F32.PACK_AB_MERGE_C R9, RZ, R2, RZ ;  /* 0x00000002ff09723e */ /* 0x001fe200048060ff */
[----:B------:R-:W-:-:S08]  /*20b20*/  FMUL R2, R41, UR20 ;  /* 0x0000001429027c20 */ /* 0x000fd00008400000 */
[----:B------:R-:W-:Y:S01]  /*20b30*/  @!P6 STG.E.U8 desc[UR14][R24.64+0xe1], R11 ;  /* 0x0000e10b1800e986 */ /* 0x000fe2000c10110e */
[----:B------:R-:W-:-:S03]  /*20b40*/  ISETP.LT.OR P6, PT, R0, 0xe9, !P3 ;  /* 0x000000e90000780c */ /* 0x000fc60005fc1670 */
[----:B------:R0:W-:Y:S04]  /*20b50*/  @!P1 STG.E.U8 desc[UR14][R26.64+0xe1], R5 ;  /* 0x0000e1051a009986 */ /* 0x0001e8000c10110e */
[----:B------:R-:W5:Y:S01]  /*20b60*/  LDL.LU R41, [R1+0x250] ;  /* 0x0002500001297983 */ /* 0x000f620000300800 */
[----:B------:R-:W-:-:S03]  /*20b70*/  ISETP.LT.OR P5, PT, R0, 0xea, !P2 ;  /* 0x000000ea0000780c */ /* 0x000fc600057a1670 */
[----:B------:R1:W-:Y:S01]  /*20b80*/  @!P0 STG.E.U8 desc[UR14][R26.64+0xe0], R13 ;  /* 0x0000e00d1a008986 */ /* 0x0003e2000c10110e */
[----:B0-----:R-:W-:Y:S01]  /*20b90*/  F2FP.SATFINITE.E5M2.F32.PACK_AB_MERGE_C R5, RZ, R2, RZ ;  /* 0x00000002ff05723e */ /* 0x001fe200048060ff */
[----:B------:R-:W-:Y:S02]  /*20ba0*/  FMUL R2, R39, UR20 ;  /* 0x0000001427027c20 */ /* 0x000fe40008400000 */
[----:B------:R-:W5:Y:S01]  /*20bb0*/  LDL.LU R39, [R1+0x254] ;  /* 0x0002540001277983 */ /* 0x000f620000300800 */
[----:B------:R-:W-:Y:S02]  /*20bc0*/  ISETP.LT.OR P0, PT, R0, 0xea, !P3 ;  /* 0x000000ea0000780c */ /* 0x000fe40005f01670 */
[----:B------:R-:W-:Y:S02]  /*20bd0*/  F2FP.SATFINITE.E5M2.F32.PACK_AB_MERGE_C R7, RZ, R3, RZ ;  /* 0x00000003ff07723e */ /* 0x000fe400048060ff */
[----:B------:R-:W-:Y:S02]  /*20be0*/  F2FP.SATFINITE.E5M2.F32.PACK_AB_MERGE_C R11, RZ, R4, RZ ;  /* 0x00000004ff0b723e */ /* 0x000fe400048060ff */
[----:B-1----:R-:W-:Y:S01]  /*20bf0*/  F2FP.SATFINITE.E5M2.F32.PACK_AB_MERGE_C R13, RZ, R2, RZ ;  /* 0x00000002ff0d723e */ /* 0x002fe200048060ff */
[----:B------:R-:W-:Y:S06]  /*20c00*/  @!P6 STG.E.U8 desc[UR14][R24.64+0xe8], R9 ;  /* 0x0000e8091800e986 */ /* 0x000fec000c10110e */
[----:B------:R0:W-:Y:S04]  /*20c10*/  @!P0 STG.E.U8 desc[UR14][R24.64+0xe9], R7 ;  /* 0x0000e90718008986 */ /* 0x0001e8000c10110e */
[----:B------:R1:W-:Y:S01]  /*20c20*/  @!P5 STG.E.U8 desc[UR14][R26.64+0xe9], R11 ;  /* 0x0000e90b1a00d986 */ /* 0x0003e2000c10110e */
[----:B----4-:R-:W-:-:S03]  /*20c30*/  FMUL R3, R38, UR20 ;  /* 0x0000001426037c20 */ /* 0x010fc60008400000 */
[----:B------:R-:W4:Y:S02]  /*20c40*/  LDL.LU R38, [R1+0x258] ;  /* 0x0002580001267983 */ /* 0x000f240000300800 */
[----:B0-----:R-:W-:Y:S01]  /*20c50*/  F2FP.SATFINITE.E5M2.F32.PACK_AB_MERGE_C R7, RZ, R3, RZ ;  /* 0x00000003ff07723e */ /* 0x001fe200048060ff */
[----:B------:R-:W-:Y:S02]  /*20c60*/  FMUL R4, R37, UR20 ;  /* 0x0000001425047c20 */ /* 0x000fe40008400000 */
[----:B------:R-:W4:Y:S01]  /*20c70*/  LDL.LU R37, [R1+0x25c] ;  /* 0x00025c0001257983 */ /* 0x000f220000300800 */
[----:B--2---:R-:W-:-:S03]  /*20c80*/  FMUL R2, R36, UR20 ;  /* 0x0000001424027c20 */ /* 0x004fc60008400000 */
[----:B------:R-:W2:Y:S02]  /*20c90*/  LDL.LU R36, [R1+0x260] ;  /* 0x0002600001247983 */ /* 0x000ea40000300800 */
[----:B------:R-:W-:Y:S01]  /*20ca0*/  F2FP.SATFINITE.E5M2.F32.PACK_AB_MERGE_C R9, RZ, R2, RZ ;  /* 0x00000002ff09723e */ /* 0x000fe200048060ff */
[----:B---3--:R-:W-:Y:S02]  /*20cb0*/  FMUL R2, R35, UR20 ;  /* 0x0000001423027c20 */ /* 0x008fe40008400000 */
[----:B------:R-:W3:Y:S03]  /*20cc0*/  LDL.LU R35, [R1+0x264] ;  /* 0x0002640001237983 */ /* 0x000ee60000300800 */
        /* <DEDUP_REMOVED lines=10> */
[----:B------:R-:W-:-:S03]  /*20d70*/  ISETP.LT.OR P1, PT, R0, 0xf1, !P2 ;  /* 0x000000f10000780c */ /* 0x000fc60005721670 */
[----:B------:R1:W-:Y:S01]  /*20d80*/  @!P6 STG.E.U8 desc[UR14][R24.64+0xf0], R13 ;  /* 0x0000f00d1800e986 */ /* 0x0003e2000c10110e */
[----:B------:R-:W-:-:S03]  /*20d90*/  ISETP.LT.OR P6, PT, R0, 0xf9, !P3 ;  /* 0x000000f90000780c */ /* 0x000fc60005fc1670 */
[----:B------:R1:W-:Y:S01]  /*20da0*/  @!P0 STG.E.U8 desc[UR14][R24.64+0xf1], R7 ;  /* 0x0000f10718008986 */ /* 0x0003e2000c10110e */
[----:B------:R-:W-:Y:S02]  /*20db0*/  ISETP.LT.OR P3, PT, R0, 0xfa, !P3 ;  /* 0x000000fa0000780c */ /* 0x000fe40005f61670 */
[----:B0-----:R-:W-:Y:S02]  /*20dc0*/  F2FP.SATFINITE.E5M2.F32.PACK_AB_MERGE_C R5, RZ, R4, RZ ;  /* 0x00000004ff05723e */ /* 0x001fe400048060ff */
[----:B-1----:R-:W-:Y:S02]  /*20dd0*/  F2FP.SATFINITE.E5M2.F32.PACK_AB_MERGE_C R13, RZ, R3, RZ ;  /* 0x00000003ff0d723e */ /* 0x002fe400048060ff */
[----:B------:R-:W-:Y:S01]  /*20de0*/  F2FP.SATFINITE.E5M2.F32.PACK_AB_MERGE_C R7, RZ, R2, RZ ;  /* 0x00000002ff07723e */ /* 0x000fe200048060ff */
[----:B------:R-:W-:Y:S02]  /*20df0*/  FMUL R2, R41, UR20 ;  /* 0x0000001429027c20 */ /* 0x000fe40008400000 */
[----:B------:R-:W5:Y:S04]  /*20e00*/  LDL.LU R41, [R1+0x270] ;  /* 0x0002700001297983 */ /* 0x000f680000300800 */
[----:B------:R0:W-:Y:S01]  /*20e10*/  @!P5 STG.E.U8 desc[UR14][R26.64+0xf1], R9 ;  /* 0x0000f1091a00d986 */ /* 0x0001e2000c10110e */
[----:B------:R-:W-:-:S03]  /*20e20*/  FMUL R3, R39, UR20 ;  /* 0x0000001427037c20 */ /* 0x000fc60008400000 */
[----:B------:R-:W5:Y:S01]  /*20e30*/  LDL.LU R39, [R1+0x274] ;  /* 0x0002740001277983 */ /* 0x000f620000300800 */
[----:B------:R-:W-:-:S03]  /*20e40*/  ISETP.LT.OR P5, PT, R0, 0xf9, !P2 ;  /* 0x000000f90000780c */ /* 0x000fc600057a1670 */
[----:B------:R-:W-:Y:S01]  /*20e50*/  @!P1 STG.E.U8 desc[UR14][R26.64+0xf0], R5 ;  /* 0x0000f0051a009986 */ /* 0x000fe2000c10110e */
[----:B0-----:R-:W-:-:S03]  /*20e60*/  F2FP.SATFINITE.E5M2.F32.PACK_AB_MERGE_C R9, RZ, R2, RZ ;  /* 0x00000002ff09723e */ /* 0x001fc600048060ff */
[----:B------:R0:W-:Y:S04]  /*20e70*/  @!P6 STG.E.U8 desc[UR14][R24.64+0xf8], R11 ;  /* 0x0000f80b1800e986 */ /* 0x0001e8000c10110e */
[----:B------:R1:W-:Y:S01]  /*20e80*/  @!P3 STG.E.U8 desc[UR14][R24.64+0xf9], R13 ;  /* 0x0000f90d1800b986 */ /* 0x0003e2000c10110e */
[----:B0-----:R-:W-:-:S03]  /*20e90*/  F2FP.SATFINITE.E5M2.F32.PACK_AB_MERGE_C R11, RZ, R3, RZ ;  /* 0x00000003ff0b723e */ /* 0x001fc600048060ff */
[----:B------:R0:W-:Y:S01]  /*20ea0*/  @!P5 STG.E.U8 desc[UR14][R26.64+0xf8], R7 ;  /* 0x0000f8071a00d986 */ /* 0x0001e2000c10110e */
[----:B----4-:R-:W-:-:S03]  /*20eb0*/  FMUL R4, R38, UR20 ;  /* 0x0000001426047c20 */ /* 0x010fc60008400000 */
[----:B------:R-:W4:Y:S02]  /*20ec0*/  LDL.LU R38, [R1+0x278] ;  /* 0x0002780001267983 */ /* 0x000f240000300800 */
[----:B-1----:R-:W-:Y:S01]  /*20ed0*/  F2FP.SATFINITE.E5M2.F32.PACK_AB_MERGE_C R13, RZ, R4, RZ ;  /* 0x00000004ff0d723e */ /* 0x002fe200048060ff */
[----:B------:R-:W-:Y:S02]  /*20ee0*/  FMUL R5, R37, UR20 ;  /* 0x0000001425057c20 */ /* 0x000fe40008400000 */
[----:B------:R-:W4:Y:S01]  /*20ef0*/  LDL.LU R37, [R1+0x27c] ;  /* 0x00027c0001257983 */ /* 0x000f220000300800 */
[----:B--2---:R-:W-:-:S03]  /*20f00*/  FMUL R2, R36, UR20 ;  /* 0x0000001424027c20 */ /* 0x004fc60008400000 */
[----:B------:R-:W2:Y:S01]  /*20f10*/  LDL.LU R36, [R1+0x280] ;  /* 0x0002800001247983 */ /* 0x000ea20000300800 */
[----:B---3--:R-:W-:-:S03]  /*20f20*/  FMUL R3, R35, UR20 ;  /* 0x0000001423037c20 */ /* 0x008fc60008400000 */
[----:B------:R-:W3:Y:S01]  /*20f30*/  LDL.LU R35, [R1+0x284] ;  /* 0x0002840001237983 */ /* 0x000ee20000300800 */
[----:B0-----:R-:W-:Y:S01]  /*20f40*/  F2FP.SATFINITE.E5M2.F32.PACK_AB_MERGE_C R7, RZ, R2, RZ ;  /* 0x00000002ff07723e */ /* 0x001fe200048060ff */
[----:B-----5:R-:W-:Y:S02]  /*20f50*/  FMUL R4, R33, UR20 ;  /* 0x0000001421047c20 */ /* 0x020fe40008400000 */
[----:B------:R-:W5:Y:S01]  /*20f60*/  LDL.LU R33, [R1+0x288] ;  /* 0x0002880001217983 */ /* 0x000f620000300800 */
[----:B------:R-:W-:-:S03]  /*20f70*/  FMUL R2, R32, UR20 ;  /* 0x0000001420027c20 */ /* 0x000fc60008400000 */
[----:B------:R-:W5:Y:S01]  /*20f80*/  LDL.LU R32, [R1+0x28c] ;  /* 0x00028c0001207983 */ /* 0x000f620000300800 */
[----:B------:R-:W-:Y:S02]  /*20f90*/  ISETP.GE.AND P1, PT, R34, 0x81, PT ;  /* 0x000000812200780c */ /* 0x000fe40003f26270 */
[C---:B------:R-:W-:Y:S02]  /*20fa0*/  ISETP.LT.OR P2, PT, R0.reuse, 0xfa, !P2 ;  /* 0x000000fa0000780c */ /* 0x040fe40005741670 */
[C---:B------:R-:W-:Y:S02]  /*20fb0*/  ISETP.LT.OR P6, PT, R0.reuse, 0x1, !P1 ;  /* 0x000000010000780c */ /* 0x040fe40004fc1670 */
[----:B------:R-:W-:Y:S02]  /*20fc0*/  ISETP.LT.OR P3, PT, R0, 0x2, !P1 ;  /* 0x000000020000780c */ /* 0x000fe40004f61670 */
[----:B------:R-:W-:-:S07]  /*20fd0*/  ISETP.GE.AND P0, PT, R34, 0x89, PT ;  /* 0x000000892200780c */ /* 0x000fce0003f06270 */
[----:B------:R0:W-:Y:S04]  /*20fe0*/  @!P2 STG.E.U8 desc[UR14][R26.64+0xf9], R9 ;  /* 0x0000f9091a00a986 */ /* 0x0001e8000c10110e */
[----:B------:R-:W-:Y:S01]  /*20ff0*/  @!P6 STG.E.U8 desc[UR14][R30.64], R11 ;  /* 0x0000000b1e00e986 */ /* 0x000fe2000c10110e */
[C---:B------:R-:W-:Y:S02]  /*21000*/  ISETP.LT.OR P6, PT, R0.reuse, 0x2, !P0 ;  /* 0x000000020000780c */ /* 0x040fe400047c1670 */
[C---:B------:R-:W-:Y:S01]  /*21010*/  ISETP.LT.OR P5, PT, R0.reuse, 0x1, !P0 ;  /* 0x000000010000780c */ /* 0x040fe200047a1670 */
[----:B------:R1:W-:Y:S01]  /*21020*/  @!P3 STG.E.U8 desc[UR14][R30.64+0x1], R13 ;  /* 0x0000010d1e00b986 */ /* 0x0003e2000c10110e */
[----:B------:R-:W-:Y:S02]  /*21030*/  ISETP.LT.OR P2, PT, R0, 0xa, !P1 ;  /* 0x0000000a0000780c */ /* 0x000fe40004f41670 */
[----:B0-----:R-:W-:-:S02]  /*21040*/  F2FP.SATFINITE.E5M2.F32.PACK_AB_MERGE_C R9, RZ, R3, RZ ;  /* 0x00000003ff09723e */ /* 0x001fc400048060ff */
[----:B------:R-:W-:Y:S01]  /*21050*/  ISETP.LT.OR P3, PT, R0, 0x9, !P1 ;  /* 0x000000090000780c */ /* 0x000fe20004f61670 */
[----:B------:R-:W-:Y:S01]  /*21060*/  FMUL R3, R41, UR20 ;  /* 0x0000001429037c20 */ /* 0x000fe20008400000 */
[----:B-1----:R-:W-:Y:S01]  /*21070*/  F2FP.SATFINITE.E5M2.F32.PACK_AB_MERGE_C R13, RZ, R2, RZ ;  /* 0x00000002ff0d723e */ /* 0x002fe200048060ff */
[----:B------:R-:W5:Y:S01]  /*21080*/  LDL.LU R41, [R1+0x290] ;  /* 0x0002900001297983 */ /* 0x000f620000300800 */
[----:B------:R-:W-:Y:S02]  /*21090*/  F2FP.SATFINITE.E5M2.F32.PACK_AB_MERGE_C R5, RZ, R5, RZ ;  /* 0x00000005ff05723e */ /* 0x000fe400048060ff */
[----:B------:R-:W-:Y:S01]  /*210a0*/  F2FP.SATFINITE.E5M2.F32.PACK_AB_MERGE_C R11, RZ, R4, RZ ;  /* 0x00000004ff0b723e */ /* 0x000fe200048060ff */
[----:B------:R0:W-:Y:S01]  /*210b0*/  @!P6 STG.E.U8 desc[UR14][R28.64+0x1], R7 ;  /* 0x000001071c00e986 */ /* 0x0001e2000c10110e */
[----:B------:R-:W-:-:S03]  /*210c0*/  FMUL R2, R39, UR20 ;  /* 0x0000001427027c20 */ /* 0x000fc60008400000 */
[----:B------:R-:W5:Y:S01]  /*210d0*/  LDL.LU R39, [R1+0x294] ;  /* 0x0002940001277983 */ /* 0x000f620000300800 */
[----:B------:R-:W-:Y:S02]  /*210e0*/  ISETP.LT.OR P6, PT, R0, 0xa, !P0 ;  /* 0x0000000a0000780c */ /* 0x000fe400047c1670 */
[----:B0-----:R-:W-:Y:S01]  /*210f0*/  F2FP.SATFINITE.E5M2.F32.PACK_AB_MERGE_C R7, RZ, R2, RZ ;  /* 0x00000002ff07723e */ /* 0x001fe200048060ff */
[----:B------:R0:W-:Y:S04]  /*21100*/  @!P5 STG.E.U8 desc[UR14][R28.64], R5 ;  /* 0x000000051c00d986 */ /* 0x0001e8000c10110e */
[----:B------:R-:W-:Y:S04]  /*21110*/  @!P2 STG.E.U8 desc[UR14][R30.64+0x9], R11 ;  /* 0x0000090b1e00a986 */ /* 0x000fe8000c10110e */
[----:B------:R1:W-:Y:S01]  /*21120*/  @!P3 STG.E.U8 desc[UR14][R30.64+0x8], R9 ;  /* 0x000008091e00b986 */ /* 0x0003e2000c10110e */
[----:B0-----:R-:W-:-:S05]  /*21130*/  F2FP.SATFINITE.E5M2.F32.PACK_AB_MERGE_C R5, RZ, R3, RZ ;  /* 0x00000003ff05723e */ /* 0x001fca00048060ff */
[----:B------:R0:W-:Y:S01]  /*21140*/  @!P6 STG.E.U8 desc[UR14][R28.64+0x9], R5 ;  /* 0x000009051c00e986 */ /* 0x0001e2000c10110e */
[----:B----4-:R-:W-:-:S03]  /*21150*/  FMUL R4, R38, UR20 ;  /* 0x0000001426047c20 */ /* 0x010fc60008400000 */
[----:B------:R-:W4:Y:S02]  /*21160*/  LDL.LU R38, [R1+0x298] ;  /* 0x0002980001267983 */ /* 0x000f240000300800 */
[----:B-1----:R-:W-:Y:S01]  /*21170*/  F2FP.SATFINITE.E5M2.F32.PACK_AB_MERGE_C R9, RZ, R4, RZ ;  /* 0x00000004ff09723e */ /* 0x002fe200048060ff */
[----:B------:R-:W-:Y:S02]  /*21180*/  FMUL R2, R37, UR20 ;  /* 0x0000001425027c20 */ /* 0x000fe40008400000 */
[----:B------:R-:W4:Y:S03]  /*21190*/  LDL.LU R37, [R1+0x29c] ;  /* 0x00029c0001257983 */ /* 0x000f260000300800 */
[----:B------:R-:W-:Y:S01]  /*211a0*/  F2FP.SATFINITE.E5M2.F32.PACK_AB_MERGE_C R11, RZ, R2, RZ ;  /* 0x00000002ff0b723e */ /* 0x000fe200048060ff */
[----:B--2---:R-:W-:Y:S02]  /*211b0*/  FMUL R2, R36, UR20 ;  /* 0x0000001424027c20 */ /* 0x004fe40008400000 */
[----:B------:R-:W2:Y:S01]  /*211c0*/  LDL.LU R36, [R1+0x2a0] ;  /* 0x0002a00001247983 */ /* 0x000ea20000300800 */
[----:B---3--:R-:W-:-:S03]  /*211d0*/  FMUL R3, R35, UR20 ;  /* 0x0000001423037c20 */ /* 0x008fc60008400000 */
[----:B------:R-:W3:Y:S01]  /*211e0*/  LDL.LU R35, [R1+0x2a4] ;  /* 0x0002a40001237983 */ /* 0x000ee20000300800 */
[----:B-----5:R-:W-:-:S03]  /*211f0*/  FMUL R4, R33, UR20 ;  /* 0x0000001421047c20 */ /* 0x020fc60008400000 */
[----:B------:R-:W5:Y:S01]  /*21200*/  LDL.LU R33, [R1+0x2a8] ;  /* 0x0002a80001217983 */ /* 0x000f620000300800 */
[----:B0-----:R-:W-:-:S03]  /*21210*/  FMUL R5, R32, UR20 ;  /* 0x0000001420057c20 */ /* 0x001fc60008400000 */
[----:B------:R-:W5:Y:S01]  /*21220*/  LDL.LU R32, [R1+0x2ac] ;  /* 0x0002ac0001207983 */ /* 0x000f620000300800 */
[C---:B------:R-:W-:Y:S02]  /*21230*/  ISETP.LT.OR P5, PT, R0.reuse, 0x9, !P0 ;  /* 0x000000090000780c */ /* 0x040fe400047a1670 */
[C---:B------:R-:W-:Y:S02]  /*21240*/  ISETP.LT.OR P3, PT, R0.reuse, 0x11, !P1 ;  /* 0x000000110000780c */ /* 0x040fe40004f61670 */
[C---:B------:R-:W-:Y:S02]  /*21250*/  ISETP.LT.OR P2, PT, R0.reuse, 0x12, !P1 ;  /* 0x000000120000780c */ /* 0x040fe40004f41670 */
[----:B------:R-:W-:-:S07]  /*21260*/  ISETP.LT.OR P6, PT, R0, 0x12, !P0 ;  /* 0x000000120000780c */ /* 0x000fce00047c1670 */
[----:B------:R-:W-:Y:S01]  /*21270*/  @!P5 STG.E.U8 desc[UR14][R28.64+0x8], R13 ;  /* 0x0000080d1c00d986 */ /* 0x000fe2000c10110e */
[----:B------:R-:W-:-:S03]  /*21280*/  ISETP.LT.OR P5, PT, R0, 0x11, !P0 ;  /* 0x000000110000780c */ /* 0x000fc600047a1670 */
[----:B------:R0:W-:Y:S01]  /*21290*/  @!P3 STG.E.U8 desc[UR14][R30.64+0x10], R7 ;  /* 0x000010071e00b986 */ /* 0x0001e2000c10110e */
[----:B------:R-:W-:-:S03]  /*212a0*/  ISETP.LT.OR P3, PT, R0, 0x19, !P1 ;  /* 0x000000190000780c */ /* 0x000fc60004f61670 */
[----:B------:R1:W-:Y:S01]  /*212b0*/  @!P2 STG.E.U8 desc[UR14][R30.64+0x11], R9 ;  /* 0x000011091e00a986 */ /* 0x0003e2000c10110e */
[----:B------:R-:W-:Y:S02]  /*212c0*/  ISETP.LT.OR P2, PT, R0, 0x1a, !P1 ;  /* 0x0000001a0000780c */ /* 0x000fe40004f41670 */
[----:B0-----:R-:W-:Y:S02]  /*212d0*/  F2FP.SATFINITE.E5M2.F32.PACK_AB_MERGE_C R7, RZ, R2, RZ ;  /* 0x00000002ff07723e */ /* 0x001fe400048060ff */
[----:B-1----:R-:W-:Y:S01]  /*212e0*/  F2FP.SATFINITE.E5M2.F32.PACK_AB_MERGE_C R9, RZ, R3, RZ ;  /* 0x00000003ff09723e */ /* 0x002fe200048060ff */
[----:B------:R-:W-:Y:S02]  /*212f0*/  FMUL R2, R41, UR20 ;  /* 0x0000001429027c20 */ /* 0x000fe40008400000 */
[----:B------:R-:W5:Y:S01]  /*21300*/  LDL.LU R41, [R1+0x2b0] ;  /* 0x0002b00001297983 */ /* 0x000f620000300800 */
[----:B------:R-:W-:-:S03]  /*21310*/  F2FP.SATFINITE.E5M2.F32.PACK_AB_MERGE_C R13, RZ, R4, RZ ;  /* 0x00000004ff0d723e */ /* 0x000fc600048060ff */
[----:B------:R0:W-:Y:S01]  /*21320*/  @!P6 STG.E.U8 desc[UR14][R28.64+0x11], R7 ;  /* 0x000011071c00e986 */ /* 0x0001e2000c10110e */
[----:B------:R-:W-:-:S03]  /*21330*/  FMUL R3, R39, UR20 ;  /* 0x0000001427037c20 */ /* 0x000fc60008400000 */
[----:B------:R-:W5:Y:S01]  /*21340*/  LDL.LU R39, [R1+0x2b4] ;  /* 0x0002b40001277983 */ /* 0x000f620000300800 */
[----:B------:R-:W-:Y:S02]  /*21350*/  ISETP.LT.OR P6, PT, R0, 0x1a, !P0 ;  /* 0x0000001a0000780c */ /* 0x000fe400047c1670 */
[----:B0-----:R-:W-:Y:S01]  /*21360*/  F2FP.SATFINITE.E5M2.F32.PACK_AB_MERGE_C R7, RZ, R2, RZ ;  /* 0x00000002ff07723e */ /* 0x001fe200048060ff */
[----:B------:R-:W-:Y:S04]  /*21370*/  @!P5 STG.E.U8 desc[UR14][R28.64+0x10], R11 ;  /* 0x0000100b1c00d986 */ /* 0x000fe8000c10110e */
[----:B------:R0:W-:Y:S04]  /*21380*/  @!P3 STG.E.U8 desc[UR14][R30.64+0x18], R9 ;  /* 0x000018091e00b986 */ /* 0x0001e8000c10110e */
[----:B------:R1:W-:Y:S01]  /*21390*/  @!P2 STG.E.U8 desc[UR14][R30.64+0x19], R13 ;  /* 0x0000190d1e00a986 */ /* 0x0003e2000c10110e */
[----:B0-----:R-:W-:-:S03]  /*213a0*/  F2FP.SATFINITE.E5M2.F32.PACK_AB_MERGE_C R9, RZ, R3, RZ ;  /* 0x00000003ff09723e */ /* 0x001fc600048060ff */
[----:B------:R0:W-:Y:S01]  /*213b0*/  @!P6 STG.E.U8 desc[UR14][R28.64+0x19], R7 ;  /* 0x000019071c00e986 */ /* 0x0001e2000c10110e */
[----:B----4-:R-:W-:-:S03]  /*213c0*/  FMUL R4, R38, UR20 ;  /* 0x0000001426047c20 */ /* 0x010fc60008400000 */
[----:B------:R-:W4:Y:S02]  /*213d0*/  LDL.LU R38, [R1+0x2b8] ;  /* 0x0002b80001267983 */ /* 0x000f240000300800 */
[----:B------:R-:W-:Y:S01]  /*213e0*/  F2FP.SATFINITE.E5M2.F32.PACK_AB_MERGE_C R11, RZ, R4, RZ ;  /* 0x00000004ff0b723e */ /* 0x000fe200048060ff */
[----:B------:R-:W-:Y:S02]  /*213f0*/  FMUL R2, R37, UR20 ;  /* 0x0000001425027c20 */ /* 0x000fe40008400000 */
[----:B------:R-:W4:Y:S03]  /*21400*/  LDL.LU R37, [R1+0x2bc] ;  /* 0x0002bc0001257983 */ /* 0x000f260000300800 */
[----:B-1----:R-:W-:Y:S01]  /*21410*/  F2FP.SATFINITE.E5M2.F32.PACK_AB_MERGE_C R13, RZ, R2, RZ ;  /* 0x00000002ff0d723e */ /* 0x002fe200048060ff */
[----:B--2---:R-:W-:Y:S02]  /*21420*/  FMUL R3, R36, UR20 ;  /* 0x0000001424037c20 */ /* 0x004fe40008400000 */
[----:B------:R-:W2:Y:S01]  /*21430*/  LDL.LU R36, [R1+0x2c0] ;  /* 0x0002c00001247983 */ /* 0x000ea20000300800 */
[----:B---3--:R-:W-:-:S03]  /*21440*/  FMUL R2, R35, UR20 ;  /* 0x0000001423027c20 */ /* 0x008fc60008400000 */
[----:B------:R-:W3:Y:S02]  /*21450*/  LDL.LU R35, [R1+0x2c4] ;  /* 0x0002c40001237983 */ /* 0x000ee40000300800 */
[----:B0-----:R-:W-:Y:S01]  /*21460*/  F2FP.SATFINITE.E5M2.F32.PACK_AB_MERGE_C R7, RZ, R2, RZ ;  /* 0x00000002ff07723e */ /* 0x001fe200048060ff */
[----:B-----5:R-:W-:Y:S02]  /*21470*/  FMUL R4, R33, UR20 ;  /* 0x0000001421047c20 */ /* 0x020fe40008400000 */
[----:B------:R-:W5:Y:S01]  /*21480*/  LDL.LU R33, [R1+0x2c8] ;  /* 0x0002c80001217983 */ /* 0x000f620000300800 */
[----:B------:R-:W-:-:S03]  /*21490*/  FMUL R2, R32, UR20 ;  /* 0x0000001420027c20 */ /* 0x000fc60008400000 */
[----:B------:R-:W5:Y:S01]  /*214a0*/  LDL.LU R32, [R1+0x2cc] ;  /* 0x0002cc0001207983 */ /* 0x000f620000300800 */
[C---:B------:R-:W-:Y:S02]  /*214b0*/  ISETP.LT.OR P5, PT, R0.reuse, 0x19, !P0 ;  /* 0x000000190000780c */ /* 0x040fe400047a1670 */
[C---:B------:R-:W-:Y:S02]  /*214c0*/  ISETP.LT.OR P3, PT, R0.reuse, 0x21, !P1 ;  /* 0x000000210000780c */ /* 0x040fe40004f61670 */
[C---:B------:R-:W-:Y:S02]  /*214d0*/  ISETP.LT.OR P2, PT, R0.reuse, 0x22, !P1 ;  /* 0x000000220000780c */ /* 0x040fe40004f41670 */
[----:B------:R-:W-:Y:S02]  /*214e0*/  F2FP.SATFINITE.E5M2.F32.PACK_AB_MERGE_C R5, RZ, R5, RZ ;  /* 0x00000005ff05723e */ /* 0x000fe400048060ff */
[----:B------:R-:W-:-:S05]  /*214f0*/  ISETP.LT.OR P6, PT, R0, 0x22, !P0 ;  /* 0x000000220000780c */ /* 0x000fca00047c1670 */
[----:B------:R0:W-:Y:S01]  /*21500*/  @!P5 STG.E.U8 desc[UR14][R28.64+0x18], R5 ;  /* 0x000018051c00d986 */ /* 0x0001e2000c10110e */
[----:B------:R-:W-:-:S03]  /*21510*/  ISETP.LT.OR P5, PT, R0, 0x21, !P0 ;  /* 0x000000210000780c */ /* 0x000fc600047a1670 */
[----:B------:R-:W-:Y:S01]  /*21520*/  @!P3 STG.E.U8 desc[UR14][R30.64+0x20], R9 ;  /* 0x000020091e00b986 */ /* 0x000fe2000c10110e */
        /* <DEDUP_REMOVED lines=8> */
[----:B------:R-:W-:Y:S01]  /*215b0*/  @!P6 STG.E.U8 desc[UR14][R28.64+0x21], R5 ;  /* 0x000021051c00e986 */ /* 0x000fe2000c10110e */
[----:B------:R-:W-:-:S03]  /*215c0*/  FMUL R3, R39, UR20 ;  /* 0x0000001427037c20 */ /* 0x000fc60008400000 */
[----:B------:R-:W5:Y:S01]  /*215d0*/  LDL.LU R39, [R1+0x2d4] ;  /* 0x0002d40001277983 */ /* 0x000f620000300800 */
[----:B------:R-:W-:-:S03]  /*215e0*/  ISETP.LT.OR P6, PT, R0, 0x2a, !P0 ;  /* 0x0000002a0000780c */ /* 0x000fc600047c1670 */
[----:B------:R-:W-:Y:S04]  /*215f0*/  @!P5 STG.E.U8 desc[UR14][R28.64+0x20], R13 ;  /* 0x0000200d1c00d986 */ /* 0x000fe8000c10110e */
[----:B------:R0:W-:Y:S04]  /*21600*/  @!P3 STG.E.U8 desc[UR14][R30.64+0x28], R7 ;  /* 0x000028071e00b986 */ /* 0x0001e8000c10110e */
[----:B------:R1:W-:Y:S01]  /*21610*/  @!P2 STG.E.U8 desc[UR14][R30.64+0x29], R9 ;  /* 0x000029091e00a986 */ /* 0x0003e2000c10110e */
[----:B0-----:R-:W-:Y:S02]  /*21620*/  F2FP.SATFINITE.E5M2.F32.PACK_AB_MERGE_C R7, RZ, R2, RZ ;  /* 0x00000002ff07723e */ /* 0x001fe400048060ff */
[----:B-1----:R-:W-:-:S03]  /*21630*/  F2FP.SATFINITE.E5M2.F32.PACK_AB_MERGE_C R9, RZ, R3, RZ ;  /* 0x00000003ff09723e */ /* 0x002fc600048060ff */
[----:B------:R0:W-:Y:S01]  /*21640*/  @!P6 STG.E.U8 desc[UR14][R28.64+0x29], R7 ;  /* 0x000029071c00e986 */ /* 0x0001e2000c10110e */
[----:B----4-:R-:W-:-:S03]  /*21650*/  FMUL R4, R38, UR20 ;  /* 0x0000001426047c20 */ /* 0x010fc60008400000 */
[----:B------:R-:W4:Y:S02]  /*21660*/  LDL.LU R38, [R1+0x2d8] ;  /* 0x0002d80001267983 */ /* 0x000f240000300800 */
[----:B------:R-:W-:Y:S01]  /*21670*/  F2FP.SATFINITE.E5M2.F32.PACK_AB_MERGE_C R13, RZ, R4, RZ ;  /* 0x00000004ff0d723e */ /* 0x000fe200048060ff */
        /* <DEDUP_REMOVED lines=21> */
[----:B------:R-:W-:Y:S02]  /*217d0*/  F2FP.SATFINITE.E5M2.F32.PACK_AB_MERGE_C R5, RZ, R5, RZ ;  /* 0x00000005ff05723e */ /* 0x000fe400048060ff */
        /* <DEDUP_REMOVED lines=204> */
[----:B------:R-:W-:Y:S01]  /*224a0*/  F2FP.SATFINITE.E5M2.F32.PACK_AB_MERGE_C R9, RZ, R4, RZ ;  /* 0x00000004ff09723e */ /* 0x000fe200048060ff */
[----:B------:R-:W-:-:S02]  /*224b0*/  FMUL R3, R39, UR20 ;  /* 0x0000001427037c20 */ /* 0x000fc40008400000 */
[----:B------:R-:W5:Y:S04]  /*224c0*/  LDL.LU R39, [R1+0x394] ;  /* 0x0003940001277983 */ /* 0x000f680000300800 */
[----:B------:R-:W-:Y:S04]  /*224d0*/  @!P6 STG.E.U8 desc[UR14][R28.64+0x81], R5 ;  /* 0x000081051c00e986 */ /* 0x000fe8000c10110e */
[----:B------:R-:W-:Y:S04]  /*224e0*/  @!P5 STG.E.U8 desc[UR14][R28.64+0x80], R13 ;  /* 0x0000800d1c00d986 */ /* 0x000fe8000c10110e */
[----:B------:R0:W-:Y:S04]  /*224f0*/  @!P3 STG.E.U8 desc[UR14][R30.64+0x88], R7 ;  /* 0x000088071e00b986 */ /* 0x0001e8000c10110e */
[----:B------:R1:W-:Y:S01]  /*22500*/  @!P2 STG.E.U8 desc[UR14][R30.64+0x89], R9 ;  /* 0x000089091e00a986 */ /* 0x0003e2000c10110e */
[----:B0-----:R-:W-:-:S02]  /*22510*/  F2FP.SATFINITE.E5M2.F32.PACK_AB_MERGE_C R7, RZ, R2, RZ ;  /* 0x00000002ff07723e */ /* 0x001fc400048060ff */
[----:B-1----:R-:W-:Y:S01]  /*22520*/  F2FP.SATFINITE.E5M2.F32.PACK_AB_MERGE_C R9, RZ, R3, RZ ;  /* 0x00000003ff09723e */ /* 0x002fe200048060ff */
[----:B----4-:R-:W-:Y:S02]  /*22530*/  FMUL R4, R38, UR20 ;  /* 0x0000001426047c20 */ /* 0x010fe40008400000 */
[----:B------:R-:W4:Y:S03]  /*22540*/  LDL.LU R38, [R1+0x398] ;  /* 0x0003980001267983 */ /* 0x000f260000300800 */
[----:B------:R-:W-:Y:S01]  /*22550*/  F2FP.SATFINITE.E5M2.F32.PACK_AB_MERGE_C R13, RZ, R4, RZ ;  /* 0x00000004ff0d723e */ /* 0x000fe200048060ff */
[----:B------:R-:W-:Y:S02]  /*22560*/  FMUL R5, R37, UR20 ;  /* 0x0000001425057c20 */ /* 0x000fe40008400000 */
[----:B------:R-:W4:Y:S01]  /*22570*/  LDL.LU R37, [R1+0x39c] ;  /* 0x00039c0001257983 */ /* 0x000f220000300800 */
[----:B--2---:R-:W-:-:S03]  /*22580*/  FMUL R2, R36, UR20 ;  /* 0x0000001424027c20 */ /* 0x004fc60008400000 */
[----:B------:R-:W2:Y:S01]  /*22590*/  LDL.LU R36, [R1+0x3a0] ;  /* 0x0003a00001247983 */ /* 0x000ea20000300800 */
[----:B---3--:R-:W-:-:S03]  /*225a0*/  FMUL R3, R35, UR20 ;  /* 0x0000001423037c20 */ /* 0x008fc60008400000 */
[----:B------:R-:W3:Y:S01]  /*225b0*/  LDL.LU R35, [R1+0x3a4] ;  /* 0x0003a40001237983 */ /* 0x000ee20000300800 */
[----:B------:R-:W-:Y:S01]  /*225c0*/  F2FP.SATFINITE.E5M2.F32.PACK_AB_MERGE_C R15, RZ, R5, RZ ;  /* 0x00000005ff0f723e */ /* 0x000fe200048060ff */
        /* <DEDUP_REMOVED lines=10> */
[----:B------:R-:W-:Y:S01]  /*22670*/  @!P5 STG.E.U8 desc[UR14][R28.64+0x88], R11 ;  /* 0x0000880b1c00d986 */ /* 0x000fe2000c10110e */
[----:B------:R-:W-:-:S03]  /*22680*/  ISETP.LT.OR P5, PT, R0, 0x91, !P0 ;  /* 0x000000910000780c */ /* 0x000fc600047a1670 */
[----:B------:R1:W-:Y:S01]  /*22690*/  @!P3 STG.E.U8 desc[UR14][R30.64+0x90], R9 ;  /* 0x000090091e00b986 */ /* 0x0003e2000c10110e */
[C---:B------:R-:W-:Y:S02]  /*226a0*/  ISETP.LT.OR P3, PT, R0.reuse, 0x99, !P1 ;  /* 0x000000990000780c */ /* 0x040fe40004f61670 */
[----:B0-----:R-:W-:Y:S01]  /*226b0*/  F2FP.SATFINITE.E5M2.F32.PACK_AB_MERGE_C R7, RZ, R2, RZ ;  /* 0x00000002ff07723e */ /* 0x001fe200048060ff */
[----:B------:R-:W-:Y:S01]  /*226c0*/  @!P2 STG.E.U8 desc[UR14][R30.64+0x91], R13 ;  /* 0x0000910d1e00a986 */ /* 0x000fe2000c10110e */
[----:B------:R-:W-:Y:S02]  /*226d0*/  ISETP.LT.OR P2, PT, R0, 0x9a, !P1 ;  /* 0x0000009a0000780c */ /* 0x000fe40004f41670 */
        /* <DEDUP_REMOVED lines=86> */
[----:B------:R-:W-:Y:S01]  /*22c40*/  FMUL R2, R39, UR20 ;  /* 0x0000001427027c20 */ /* 0x000fe20008400000 */
[----:B------:R-:W-:Y:S02]  /*22c50*/  ISETP.LT.OR P6, PT, R0, 0xba, !P0 ;  /* 0x000000ba0000780c */ /* 0x000fe400047c1670 */
[----:B------:R-:W5:Y:S02]  /*22c60*/  LDL.LU R39, [R1+0x3f4] ;  /* 0x0003f40001277983 */ /* 0x000f640000300800 */
[----:B0-----:R-:W-:Y:S02]  /*22c70*/  F2FP.SATFINITE.E5M2.F32.PACK_AB_MERGE_C R7, RZ, R2, RZ ;  /* 0x00000002ff07723e */ /* 0x001fe400048060ff */
        /* <DEDUP_REMOVED lines=28> */
[C---:B------:R-:W-:Y:S02]  /*22e40*/  ISETP.LT.OR P2, PT, R0.reuse, 0xca, !P1 ;  /* 0x000000ca0000780c */ /* 0x040fe40004f41670 */
[----:B0-----:R-:W-:Y:S02]  /*22e50*/  F2FP.SATFINITE.E5M2.F32.PACK_AB_MERGE_C R7, RZ, R2, RZ ;  /* 0x00000002ff07723e */ /* 0x001fe400048060ff */
[----:B-1----:R-:W-:Y:S01]  /*22e60*/  F2FP.SATFINITE.E5M2.F32.PACK_AB_MERGE_C R9, RZ, R3, RZ ;  /* 0x00000003ff09723e */ /* 0x002fe200048060ff */
[----:B------:R-:W-:Y:S02]  /*22e70*/  FMUL R2, R41, UR20 ;  /* 0x0000001429027c20 */ /* 0x000fe40008400000 */
[----:B------:R0:W-:Y:S01]  /*22e80*/  @!P6 STG.E.U8 desc[UR14][R28.64+0xc1], R7 ;  /* 0x0000c1071c00e986 */ /* 0x0001e2000c10110e */
[----:B------:R-:W-:-:S03]  /*22e90*/  ISETP.LT.OR P6, PT, R0, 0xca, !P0 ;  /* 0x000000ca0000780c */ /* 0x000fc600047c1670 */
[----:B------:R-:W5:Y:S01]  /*22ea0*/  LDL.LU R41, [R1+0x410] ;  /* 0x0004100001297983 */ /* 0x000f620000300800 */
[----:B------:R-:W-:Y:S01]  /*22eb0*/  F2FP.SATFINITE.E5M2.F32.PACK_AB_MERGE_C R13, RZ, R4, RZ ;  /* 0x00000004ff0d723e */ /* 0x000fe200048060ff */
[----:B------:R-:W-:Y:S02]  /*22ec0*/  FMUL R3, R39, UR20 ;  /* 0x0000001427037c20 */ /* 0x000fe40008400000 */
[----:B------:R-:W5:Y:S01]  /*22ed0*/  LDL.LU R39, [R1+0x414] ;  /* 0x0004140001277983 */ /* 0x000f620000300800 */
[----:B0-----:R-:W-:-:S03]  /*22ee0*/  F2FP.SATFINITE.E5M2.F32.PACK_AB_MERGE_C R7, RZ, R2, RZ ;  /* 0x00000002ff07723e */ /* 0x001fc600048060ff */
        /* <DEDUP_REMOVED lines=21> */
[C---:B------:R-:W-:Y:S01]  /*23040*/  ISETP.LT.OR P3, PT, R0.reuse, 0xd1, !P1 ;  /* 0x000000d10000780c */ /* 0x040fe20004f61670 */
[----:B------:R-:W5:Y:S01]  /*23050*/  LDL.LU R42, [R1+0x430] ;  /* 0x00043000012a7983 */ /* 0x000f620000300800 */
[C---:B------:R-:W-:Y:S02]  /*23060*/  ISETP.LT.OR P2, PT, R0.reuse, 0xd2, !P1 ;  /* 0x000000d20000780c */ /* 0x040fe40004f41670 */
[----:B------:R-:W-:Y:S02]  /*23070*/  ISETP.LT.OR P6, PT, R0, 0xd2, !P0 ;  /* 0x000000d20000780c */ /* 0x000fe400047c1670 */
[----:B------:R-:W-:-:S05]  /*23080*/  F2FP.SATFINITE.E5M2.F32.PACK_AB_MERGE_C R5, RZ, R5, RZ ;  /* 0x00000005ff05723e */ /* 0x000fca00048060ff */
[----:B------:R0:W-:Y:S01]  /*23090*/  @!P5 STG.E.U8 desc[UR14][R28.64+0xc8], R5 ;  /* 0x0000c8051c00d986 */ /* 0x0001e2000c10110e */
[----:B------:R-:W-:-:S03]  /*230a0*/  ISETP.LT.OR P5, PT, R0, 0xd1, !P0 ;  /* 0x000000d10000780c */ /* 0x000fc600047a1670 */
[----:B------:R-:W-:Y:S01]  /*230b0*/  @!P3 STG.E.U8 desc[UR14][R30.64+0xd0], R9 ;  /* 0x0000d0091e00b986 */ /* 0x000fe2000c10110e */
[----:B------:R-:W-:-:S03]  /*230c0*/  ISETP.LT.OR P3, PT, R0, 0xd9, !P1 ;  /* 0x000000d90000780c */ /* 0x000fc60004f61670 */
[----:B------:R1:W-:Y:S01]  /*230d0*/  @!P2 STG.E.U8 desc[UR14][R30.64+0xd1], R11 ;  /* 0x0000d10b1e00a986 */ /* 0x0003e2000c10110e */
[----:B0-----:R-:W-:Y:S02]  /*230e0*/  F2FP.SATFINITE.E5M2.F32.PACK_AB_MERGE_C R5, RZ, R3, RZ ;  /* 0x00000003ff05723e */ /* 0x001fe400048060ff */
[----:B------:R-:W-:-:S03]  /*230f0*/  ISETP.LT.OR P2, PT, R0, 0xda, !P1 ;  /* 0x000000da0000780c */ /* 0x000fc60004f41670 */
[----:B------:R-:W-:Y:S01]  /*23100*/  @!P6 STG.E.U8 desc[UR14][R28.64+0xd1], R5 ;  /* 0x0000d1051c00e986 */ /* 0x000fe2000c10110e */
[----:B-1----:R-:W-:Y:S02]  /*23110*/  F2FP.SATFINITE.E5M2.F32.PACK_AB_MERGE_C R11, RZ, R2, RZ ;  /* 0x00000002ff0b723e */ /* 0x002fe400048060ff */
[----:B------:R-:W-:Y:S01]  /*23120*/  ISETP.LT.OR P6, PT, R0, 0xda, !P0 ;  /* 0x000000da0000780c */ /* 0x000fe200047c1670 */
[----:B------:R-:W-:Y:S02]  /*23130*/  FMUL R2, R41, UR20 ;  /* 0x0000001429027c20 */ /* 0x000fe40008400000 */
[----:B------:R-:W5:Y:S01]  /*23140*/  LDL.LU R41, [R1+0x434] ;  /* 0x0004340001297983 */ /* 0x000f620000300800 */
[----:B------:R-:W-:-:S03]  /*23150*/  FMUL R3, R39, UR20 ;  /* 0x0000001427037c20 */ /* 0x000fc60008400000 */
[----:B------:R-:W5:Y:S01]  /*23160*/  LDL.LU R39, [R1+0x438] ;  /* 0x0004380001277983 */ /* 0x000f620000300800 */
[----:B------:R-:W-:-:S03]  /*23170*/  F2FP.SATFINITE.E5M2.F32.PACK_AB_MERGE_C R9, RZ, R4, RZ ;  /* 0x00000004ff09723e */ /* 0x000fc600048060ff */
        /* <DEDUP_REMOVED lines=12> */
[----:B------:R-:W2:Y:S02]  /*23240*/  LDL.LU R36, [R1+0x444] ;  /* 0x0004440001247983 */ /* 0x000ea40000300800 */
[----:B0-----:R-:W-:Y:S01]  /*23250*/  F2FP.SATFINITE.E5M2.F32.PACK_AB_MERGE_C R7, RZ, R2, RZ ;  /* 0x00000002ff07723e */ /* 0x001fe200048060ff */
[----:B---3--:R-:W-:Y:S02]  /*23260*/  FMUL R3, R35, UR20 ;  /* 0x0000001423037c20 */ /* 0x008fe40008400000 */
[----:B------:R-:W3:Y:S01]  /*23270*/  LDL.LU R35, [R1+0x448] ;  /* 0x0004480001237983 */ /* 0x000ee20000300800 */
[----:B-----5:R-:W-:-:S03]  /*23280*/  FMUL R4, R33, UR20 ;  /* 0x0000001421047c20 */ /* 0x020fc60008400000 */
        /* <DEDUP_REMOVED lines=13> */
[----:B------:R-:W-:Y:S02]  /*23360*/  F2FP.SATFINITE.E5M2.F32.PACK_AB_MERGE_C R5, RZ, R5, RZ ;  /* 0x00000005ff05723e */ /* 0x000fe400048060ff */
[----:B0-----:R-:W-:Y:S01]  /*23370*/  F2FP.SATFINITE.E5M2.F32.PACK_AB_MERGE_C R11, RZ, R4, RZ ;  /* 0x00000004ff0b723e */ /* 0x001fe200048060ff */
[----:B------:R0:W-:Y:S01]  /*23380*/  @!P6 STG.E.U8 desc[UR14][R28.64+0xe1], R7 ;  /* 0x0000e1071c00e986 */ /* 0x0001e2000c10110e */
[C---:B------:R-:W-:Y:S02]  /*23390*/  ISETP.LT.OR P6, PT, R0.reuse, 0xea, !P0 ;  /* 0x000000ea0000780c */ /* 0x040fe400047c1670 */
[----:B-1----:R-:W-:Y:S01]  /*233a0*/  F2FP.SATFINITE.E5M2.F32.PACK_AB_MERGE_C R9, RZ, R3, RZ ;  /* 0x00000003ff09723e */ /* 0x002fe200048060ff */
[----:B------:R1:W-:Y:S01]  /*233b0*/  @!P5 STG.E.U8 desc[UR14][R28.64+0xe0], R5 ;  /* 0x0000e0051c00d986 */ /* 0x0003e2000c10110e */
[----:B------:R-:W-:-:S03]  /*233c0*/  ISETP.LT.OR P5, PT, R0, 0xe9, !P0 ;  /* 0x000000e90000780c */ /* 0x000fc600047a1670 */
[----:B------:R-:W-:Y:S01]  /*233d0*/  @!P2 STG.E.U8 desc[UR14][R30.64+0xe9], R11 ;  /* 0x0000e90b1e00a986 */ /* 0x000fe2000c10110e */
[----:B------:R-:W-:Y:S01]  /*233e0*/  ISETP.LT.OR P2, PT, R0, 0xf2, !P1 ;  /* 0x000000f20000780c */ /* 0x000fe20004f41670 */
[----:B------:R-:W-:Y:S02]  /*233f0*/  FMUL R3, R42, UR20 ;  /* 0x000000142a037c20 */ /* 0x000fe40008400000 */
[----:B------:R4:W-:Y:S01]  /*23400*/  @!P3 STG.E.U8 desc[UR14][R30.64+0xe8], R9 ;  /* 0x0000e8091e00b986 */ /* 0x0009e2000c10110e */
[----:B------:R-:W-:Y:S01]  /*23410*/  ISETP.LT.OR P3, PT, R0, 0xf1, !P1 ;  /* 0x000000f10000780c */ /* 0x000fe20004f61670 */
[----:B------:R-:W-:Y:S01]  /*23420*/  FMUL R4, R39, UR20 ;  /* 0x0000001427047c20 */ /* 0x000fe20008400000 */
[----:B------:R-:W-:Y:S01]  /*23430*/  F2FP.SATFINITE.E5M2.F32.PACK_AB_MERGE_C R13, RZ, R2, RZ ;  /* 0x00000002ff0d723e */ /* 0x000fe200048060ff */
[----:B------:R-:W-:Y:S01]  /*23440*/  FMUL R2, R41, UR20 ;  /* 0x0000001429027c20 */ /* 0x000fe20008400000 */
[----:B------:R-:W-:Y:S02]  /*23450*/  F2FP.SATFINITE.E5M2.F32.PACK_AB_MERGE_C R3, RZ, R3, RZ ;  /* 0x00000003ff03723e */ /* 0x000fe400048060ff */
[----:B0-----:R-:W-:-:S02]  /*23460*/  F2FP.SATFINITE.E5M2.F32.PACK_AB_MERGE_C R7, RZ, R4, RZ ;  /* 0x00000004ff07723e */ /* 0x001fc400048060ff */
[----:B-1----:R-:W-:Y:S01]  /*23470*/  F2FP.SATFINITE.E5M2.F32.PACK_AB_MERGE_C R5, RZ, R2, RZ ;  /* 0x00000002ff05723e */ /* 0x002fe200048060ff */
[----:B------:R-:W-:Y:S01]  /*23480*/  @!P5 STG.E.U8 desc[UR14][R28.64+0xe8], R13 ;  /* 0x0000e80d1c00d986 */ /* 0x000fe2000c10110e */
[----:B------:R-:W-:-:S03]  /*23490*/  ISETP.LT.OR P5, PT, R0, 0xf1, !P0 ;  /* 0x000000f10000780c */ /* 0x000fc600047a1670 */
[----:B------:R-:W-:Y:S01]  /*234a0*/  @!P6 STG.E.U8 desc[UR14][R28.64+0xe9], R3 ;  /* 0x0000e9031c00e986 */ /* 0x000fe2000c10110e */
[----:B------:R-:W-:-:S03]  /*234b0*/  ISETP.LT.OR P6, PT, R0, 0xf2, !P0 ;  /* 0x000000f20000780c */ /* 0x000fc600047c1670 */
[----:B------:R0:W-:Y:S01]  /*234c0*/  @!P2 STG.E.U8 desc[UR14][R30.64+0xf1], R7 ;  /* 0x0000f1071e00a986 */ /* 0x0001e2000c10110e */
[C---:B------:R-:W-:Y:S02]  /*234d0*/  ISETP.LT.OR P2, PT, R0.reuse, 0xf9, !P1 ;  /* 0x000000f90000780c */ /* 0x040fe40004f41670 */
[C---:B------:R-:W-:Y:S01]  /*234e0*/  ISETP.LT.OR P1, PT, R0.reuse, 0xfa, !P1 ;  /* 0x000000fa0000780c */ /* 0x040fe20004f21670 */
[----:B------:R1:W-:Y:S01]  /*234f0*/  @!P3 STG.E.U8 desc[UR14][R30.64+0xf0], R5 ;  /* 0x0000f0051e00b986 */ /* 0x0003e2000c10110e */
[C---:B------:R-:W-:Y:S02]  /*23500*/  ISETP.LT.OR P3, PT, R0.reuse, 0xf9, !P0 ;  /* 0x000000f90000780c */ /* 0x040fe40004761670 */
[----:B------:R-:W-:Y:S01]  /*23510*/  ISETP.LT.OR P0, PT, R0, 0xfa, !P0 ;  /* 0x000000fa0000780c */ /* 0x000fe20004701670 */
[----:B----4-:R-:W-:-:S05]  /*23520*/  FMUL R2, R38, UR20 ;  /* 0x0000001426027c20 */ /* 0x010fca0008400000 */
[----:B------:R-:W-:-:S05]  /*23530*/  F2FP.SATFINITE.E5M2.F32.PACK_AB_MERGE_C R9, RZ, R2, RZ ;  /* 0x00000002ff09723e */ /* 0x000fca00048060ff */
[----:B------:R4:W-:Y:S01]  /*23540*/  @!P5 STG.E.U8 desc[UR14][R28.64+0xf0], R9 ;  /* 0x0000f0091c00d986 */ /* 0x0009e2000c10110e */
[----:B------:R-:W-:Y:S01]  /*23550*/  FMUL R0, R37, UR20 ;  /* 0x0000001425007c20 */ /* 0x000fe20008400000 */
[----:B--2---:R-:W-:-:S04]  /*23560*/  FMUL R2, R36, UR20 ;  /* 0x0000001424027c20 */ /* 0x004fc80008400000 */
[----:B0-----:R-:W-:Y:S01]  /*23570*/  F2FP.SATFINITE.E5M2.F32.PACK_AB_MERGE_C R7, RZ, R0, RZ ;  /* 0x00000000ff07723e */ /* 0x001fe200048060ff */
[----:B---3--:R-:W-:Y:S01]  /*23580*/  FMUL R3, R35, UR20 ;  /* 0x0000001423037c20 */ /* 0x008fe20008400000 */
[----:B------:R-:W-:-:S04]  /*23590*/  F2FP.SATFINITE.E5M2.F32.PACK_AB_MERGE_C R11, RZ, R2, RZ ;  /* 0x00000002ff0b723e */ /* 0x000fc800048060ff */
[----:B------:R-:W-:Y:S01]  /*235a0*/  F2FP.SATFINITE.E5M2.F32.PACK_AB_MERGE_C R3, RZ, R3, RZ ;  /* 0x00000003ff03723e */ /* 0x000fe200048060ff */
[----:B------:R4:W-:Y:S04]  /*235b0*/  @!P6 STG.E.U8 desc[UR14][R28.64+0xf1], R7 ;  /* 0x0000f1071c00e986 */ /* 0x0009e8000c10110e */
[----:B------:R4:W-:Y:S04]  /*235c0*/  @!P2 STG.E.U8 desc[UR14][R30.64+0xf8], R11 ;  /* 0x0000f80b1e00a986 */ /* 0x0009e8000c10110e */
[----:B------:R4:W-:Y:S01]  /*235d0*/  @!P1 STG.E.U8 desc[UR14][R30.64+0xf9], R3 ;  /* 0x0000f9031e009986 */ /* 0x0009e2000c10110e */
[----:B-----5:R-:W-:Y:S01]  /*235e0*/  FMUL R4, R33, UR20 ;  /* 0x0000001421047c20 */ /* 0x020fe20008400000 */
[----:B-1----:R-:W-:-:S04]  /*235f0*/  FMUL R5, R32, UR20 ;  /* 0x0000001420057c20 */ /* 0x002fc80008400000 */
[----:B------:R-:W-:Y:S02]  /*23600*/  F2FP.SATFINITE.E5M2.F32.PACK_AB_MERGE_C R13, RZ, R4, RZ ;  /* 0x00000004ff0d723e */ /* 0x000fe400048060ff */
[----:B------:R-:W-:-:S03]  /*23610*/  F2FP.SATFINITE.E5M2.F32.PACK_AB_MERGE_C R5, RZ, R5, RZ ;  /* 0x00000005ff05723e */ /* 0x000fc600048060ff */
[----:B------:R4:W-:Y:S04]  /*23620*/  @!P3 STG.E.U8 desc[UR14][R28.64+0xf8], R13 ;  /* 0x0000f80d1c00b986 */ /* 0x0009e8000c10110e */
[----:B------:R4:W-:Y:S02]  /*23630*/  @!P0 STG.E.U8 desc[UR14][R28.64+0xf9], R5 ;  /* 0x0000f9051c008986 */ /* 0x0009e4000c10110e */
.L_x_551:
[----:B------:R-:W-:Y:S05]  /*23640*/  BSYNC B0 ;  /* 0x0000000000007941 */ /* 0x000fea0003800000 */
.L_x_37:
[----:B--2-4-:R-:W2:Y:S04]  /*23650*/  LDL.LU R3, [R1+0x45c] ;  /* 0x00045c0001037983 */ /* 0x014ea80000300800 */
[----:B------:R-:W2:Y:S01]  /*23660*/  LDL.LU R2, [R1+0x460] ;  /* 0x0004600001027983 */ /* 0x000ea20000300800 */
[----:B------:R-:W-:Y:S01]  /*23670*/  ULDC UR6, c[0x0][0xc] ;  /* 0x0000030000067ab9 */ /* 0x000fe20000000800 */
[----:B------:R-:W-:Y:S01]  /*23680*/  ULDC UR7, c[0x0][0x10] ;  /* 0x0000040000077ab9 */ /* 0x000fe20000000800 */
[----:B---3--:R-:W2:Y:S01]  /*23690*/  LDC R5, c[0x0][0x14] ;  /* 0x00000500ff057b82 */ /* 0x008ea20000000800 */
[----:B------:R-:W-:Y:S01]  /*236a0*/  UIMAD.WIDE.U32 UR6, UR6, UR7, URZ ;  /* 0x00000007060672a5 */ /* 0x000fe2000f8e003f */
[----:B-----5:R-:W-:Y:S01]  /*236b0*/  PRMT R0, RZ, 0x7610, R0 ;  /* 0x00007610ff007816 */ /* 0x020fe20000000000 */
[----:B------:R-:W-:-:S04]  /*236c0*/  UMOV UR10, 0xffffffff ;  /* 0xffffffff000a7882 */ /* 0x000fc80000000000 */
[----:B--2---:R-:W-:-:S04]  /*236d0*/  IMAD.WIDE.U32 R2, R5, UR6, R2 ;  /* 0x0000000605027c25 */ /* 0x004fc8000f8e0002 */
[----:B------:R-:W-:Y:S01]  /*236e0*/  IMAD R5, R5, UR7, RZ ;  /* 0x0000000705057c24 */ /* 0x000fe2000f8e02ff */
[----:B------:R-:W-:Y:S01]  /*236f0*/  ULDC.64 UR6, c[0x0][0x650] ;  /* 0x0001940000067ab9 */ /* 0x000fe20000000a00 */
[----:B------:R-:W-:Y:S01]  /*23700*/  IMAD.MOV.U32 R11, RZ, RZ, R2 ;  /* 0x000000ffff0b7224 */ /* 0x000fe200078e0002 */
[----:B------:R-:W-:Y:S01]  /*23710*/  ISETP.GE.U32.AND P0, PT, R2, UR6, PT ;  /* 0x0000000602007c0c */ /* 0x000fe2000bf06070 */
[----:B------:R-:W-:Y:S02]  /*23720*/  IMAD.IADD R13, R3, 0x1, R5 ;  /* 0x00000001030d7824 */ /* 0x000fe400078e0205 */
[----:B------:R-:W-:-:S03]  /*23730*/  IMAD.MOV.U32 R2, RZ, RZ, -0x1 ;  /* 0xffffffffff027424 */ /* 0x000fc600078e00ff */
[----:B------:R2:W-:Y:S01]  /*23740*/  STL [R1+0x45c], R13 ;  /* 0x00045c0d01007387 */ /* 0x0005e20000100800 */
[----:B------:R-:W-:-:S03]  /*23750*/  ISETP.GE.U32.AND.EX P0, PT, R13, UR7, PT, P0 ;  /* 0x000000070d007c0c */ /* 0x000fc6000bf06100 */
[----:B------:R2:W-:Y:S04]  /*23760*/  STL [R1+0x460], R11 ;  /* 0x0004600b01007387 */ /* 0x0005e80000100800 */
[----:B------:R2:W-:Y:S06]  /*23770*/  STL [R1+0x464], R2 ;  /* 0x0004640201007387 */ /* 0x0005ec0000100800 */
[----:B------:R-:W-:Y:S05]  /*23780*/  @P0 BRA `(.L_x_552) ;  /* 0x0000000400740947 */ /* 0x000fea0003800000 */
[----:B------:R-:W3:Y:S01]  /*23790*/  S2R R8, SR_CTAID.X ;  /* 0x0000000000087919 */ /* 0x000ee20000002500 */
[----:B------:R-:W-:Y:S01]  /*237a0*/  ULDC.64 UR18, c[0x0][0x628] ;  /* 0x00018a0000127ab9 */ /* 0x000fe20000000a00 */
[----:B------:R-:W4:Y:S01]  /*237b0*/  LDC R9, c[0x0][0x144] ;  /* 0x00005100ff097b82 */ /* 0x000f220000000800 */
[----:B------:R-:W-:Y:S01]  /*237c0*/  ULDC UR6, c[0x0][0x150] ;  /* 0x0000540000067ab9 */ /* 0x000fe20000000800 */
[----:B------:R-:W1:Y:S01]  /*237d0*/  S2R R12, SR_CTAID.Y ;  /* 0x00000000000c7919 */ /* 0x000e620000002600 */
[----:B------:R-:W-:Y:S01]  /*237e0*/  ISETP.NE.U32.AND P0, PT, RZ, UR18, PT ;  /* 0x00000012ff007c0c */ /* 0x000fe2000bf05070 */
[----:B------:R-:W-:Y:S01]  /*237f0*/  ULDC UR23, c[0x0][0x630] ;  /* 0x00018c0000177ab9 */ /* 0x000fe20000000800 */
[----:B------:R-:W-:Y:S02]  /*23800*/  R2UR UR16, R11 ;  /* 0x000000000b1072ca */ /* 0x000fe400000e0000 */
[----:B------:R-:W-:Y:S01]  /*23810*/  ISETP.NE.AND.EX P0, PT, RZ, UR19, PT, P0 ;  /* 0x00000013ff007c0c */ /* 0x000fe2000bf05300 */
[----:B0-----:R-:W0:Y:S01]  /*23820*/  LDC.64 R6, c[0x0][0x620] ;  /* 0x00018800ff067b82 */ /* 0x001e220000000a00 */
[----:B------:R-:W-:-:S02]  /*23830*/  R2UR UR17, R13 ;  /* 0x000000000d1172ca */ /* 0x000fc400000e0000 */
[----:B---3--:R-:W-:-:S05]  /*23840*/  I2FP.F32.U32 R0, R8 ;  /* 0x0000000800007245 */ /* 0x008fca0000201000 */
[----:B------:R-:W-:-:S06]  /*23850*/  FMUL R0, R0, UR6 ;  /* 0x0000000600007c20 */ /* 0x000fcc0008400000 */
[----:B------:R-:W3:Y:S01]  /*23860*/  F2I.U32.TRUNC.NTZ R0, R0 ;  /* 0x0000000000007305 */ /* 0x000ee2000020f000 */
[----:B-1----:R-:W-:Y:S05]  /*23870*/  @!P0 BRA `(.L_x_553) ;  /* 0x0000000000308947 */ /* 0x002fea0003800000 */
        /* <DEDUP_REMOVED lines=12> */
.L_x_553:
[----:B------:R-:W-:Y:S01]  /*23940*/  USHF.R.U64 UR10, UR16, UR23, UR17 ;  /* 0x00000017100a7299 */ /* 0x000fe20008001211 */
[----:B------:R-:W1:Y:S01]  /*23950*/  LDC.64 R20, c[0x0][0x640] ;  /* 0x00019000ff147b82 */ /* 0x000e620000000a00 */
[----:B------:R-:W-:Y:S01]  /*23960*/  USHF.R.U32.HI UR6, URZ, UR23, UR17 ;  /* 0x000000173f067299 */ /* 0x000fe20008011611 */
[----:B---3--:R-:W-:Y:S02]  /*23970*/  IMAD.MOV R10, RZ, RZ, -R0 ;  /* 0x000000ffff0a7224 */ /* 0x008fe400078e0a00 */
[----:B--2---:R-:W-:Y:S01]  /*23980*/  IMAD.MOV.U32 R2, RZ, RZ, R11 ;  /* 0x000000ffff027224 */ /* 0x004fe200078e000b */
[----:B------:R-:W-:Y:S01]  /*23990*/  IADD3 R5, P0, RZ, -UR10, RZ ;  /* 0x8000000aff057c10 */ /* 0x000fe2000ff1e0ff */
[----:B----4-:R-:W-:Y:S02]  /*239a0*/  IMAD R17, R9, R10, R8 ;  /* 0x0000000a09117224 */ /* 0x010fe400078e0208 */
[----:B------:R-:W2:Y:S02]  /*239b0*/  LDC R4, c[0x0][0x618] ;  /* 0x00018600ff047b82 */ /* 0x000ea40000000800 */
[----:B------:R-:W-:Y:S01]  /*239c0*/  IMAD.X R3, RZ, RZ, ~UR6, P0 ;  /* 0x80000006ff037e24 */ /* 0x000fe200080e06ff */
[----:B------:R-:W-:-:S03]  /*239d0*/  ULDC UR6, c[0x0][0x154] ;  /* 0x0000550000067ab9 */ /* 0x000fc60000000800 */
[-C--:B0-----:R-:W-:Y:S02]  /*239e0*/  IMAD R0, R3, R6.reuse, RZ ;  /* 0x0000000603007224 */ /* 0x081fe400078e02ff */
[----:B------:R-:W0:Y:S01]  /*239f0*/  LDC R14, c[0x0][0x608] ;  /* 0x00018200ff0e7b82 */ /* 0x000e220000000800 */
[----:B------:R-:W-:Y:S02]  /*23a00*/  IMAD.MOV.U32 R3, RZ, RZ, R13 ;  /* 0x000000ffff037224 */ /* 0x000fe400078e000d */
[----:B------:R-:W-:-:S05]  /*23a10*/  IMAD.WIDE.U32 R2, R5, R6, R2 ;  /* 0x0000000605027225 */ /* 0x000fca00078e0002 */
[----:B------:R-:W3:Y:S01]  /*23a20*/  LDC R18, c[0x0][0x658] ;  /* 0x00019600ff127b82 */ /* 0x000ee20000000800 */
[----:B------:R-:W-:Y:S01]  /*23a30*/  IMAD R5, R5, R7, R0 ;  /* 0x0000000705057224 */ /* 0x000fe200078e0200 */
[----:B------:R-:W-:Y:S01]  /*23a40*/  I2FP.F32.U32 R0, R12 ;  /* 0x0000000c00007245 */ /* 0x000fe20000201000 */
[----:B------:R-:W-:Y:S01]  /*23a50*/  IMAD.MOV.U32 R7, RZ, RZ, 0x1 ;  /* 0x00000001ff077424 */ /* 0x000fe200078e00ff */
[----:B-1----:R-:W-:Y:S01]  /*23a60*/  ISETP.NE.U32.AND P0, PT, R20, RZ, PT ;  /* 0x000000ff1400720c */ /* 0x002fe20003f05070 */
[----:B------:R-:W-:Y:S02]  /*23a70*/  IMAD.IADD R3, R3, 0x1, R5 ;  /* 0x0000000103037824 */ /* 0x000fe400078e0205 */
[----:B------:R-:W-:Y:S01]  /*23a80*/  FMUL R0, R0, UR6 ;  /* 0x0000000600007c20 */ /* 0x000fe20008400000 */
[----:B------:R-:W1:Y:S01]  /*23a90*/  LDC R15, c[0x0][0x148] ;  /* 0x00005200ff0f7b82 */ /* 0x000e620000000800 */
[----:B------:R-:W-:Y:S01]  /*23aa0*/  ISETP.NE.AND.EX P0, PT, R21, RZ, PT, P0 ;  /* 0x000000ff1500720c */ /* 0x000fe20003f05300 */
[----:B------:R-:W-:Y:S01]  /*23ab0*/  IMAD.MOV.U32 R5, RZ, RZ, -0x1 ;  /* 0xffffffffff057424 */ /* 0x000fe200078e00ff */
[-CC-:B--2---:R-:W-:Y:S01]  /*23ac0*/  SHF.R.U64 R10, R2, R4.reuse, R3.reuse ;  /* 0x00000004020a7219 */ /* 0x184fe20000001203 */
[----:B------:R2:W4:Y:S01]  /*23ad0*/  F2I.U32.TRUNC.NTZ R13, R0 ;  /* 0x00000000000d7305 */ /* 0x000522000020f000 */
[----:B------:R-:W-:-:S03]  /*23ae0*/  SHF.R.U32.HI R3, RZ, R4, R3 ;  /* 0x00000004ff037219 */ /* 0x000fc60000011603 */
[----:B------:R-:W1:Y:S01]  /*23af0*/  LDC R16, c[0x0][0x600] ;  /* 0x00018000ff107b82 */ /* 0x000e620000000800 */
[-CC-:B0-----:R-:W-:Y:S02]  /*23b00*/  SHF.R.U64 R8, R10, R14.reuse, R3.reuse ;  /* 0x0000000e0a087219 */ /* 0x181fe40000001203 */
[----:B------:R-:W-:-:S05]  /*23b10*/  SHF.R.U32.HI R3, RZ, R14, R3 ;  /* 0x0000000eff037219 */ /* 0x000fca0000011603 */
[----:B------:R-:W0:Y:S01]  /*23b20*/  LDC R22, c[0x0][0x648] ;  /* 0x00019200ff167b82 */ /* 0x000e220000000800 */
[-CC-:B---3--:R-:W-:Y:S02]  /*23b30*/  SHF.R.U64 R11, R8, R18.reuse, R3.reuse ;  /* 0x00000012080b7219 */ /* 0x188fe40000001203 */
[-C--:B------:R-:W-:Y:S02]  /*23b40*/  SHF.L.U32 R5, R5, R18.reuse, RZ ;  /* 0x0000001205057219 */ /* 0x080fe400000006ff */
[-C--:B------:R-:W-:Y:S01]  /*23b50*/  SHF.R.U32.HI R3, RZ, R18.reuse, R3 ;  /* 0x00000012ff037219 */ /* 0x080fe20000011603 */
[----:B------:R-:W-:Y:S01]  /*23b60*/  IMAD.MOV.U32 R2, RZ, RZ, R11 ;  /* 0x000000ffff027224 */ /* 0x000fe200078e000b */
[----:B------:R-:W-:Y:S01]  /*23b70*/  SHF.L.U32 R40, R7, R18, RZ ;  /* 0x0000001207287219 */ /* 0x000fe200000006ff */
[----:B------:R-:W3:Y:S01]  /*23b80*/  LDC R23, c[0x0][0x638] ;  /* 0x00018e00ff177b82 */ /* 0x000ee20000000800 */
[----:B------:R-:W-:-:S07]  /*23b90*/  LOP3.LUT R19, RZ, R5, RZ, 0x33, !PT ;  /* 0x00000005ff137212 */ /* 0x000fce00078e33ff */
[----:B------:R-:W0:Y:S01]  /*23ba0*/  LDC R24, c[0x0][0x610] ;  /* 0x00018400ff187b82 */ /* 0x000e220000000800 */
[----:B--2-4-:R-:W-:Y:S05]  /*23bb0*/  @!P0 BRA `(.L_x_554) ;  /* 0x0000000000288947 */ /* 0x014fea0003800000 */
[----:B------:R-:W2:Y:S02]  /*23bc0*/  LDC R0, c[0x0][0x64c] ;  /* 0x00019300ff007b82 */ /* 0x000ea40000000800 */
[----:B--2---:R-:W-:-:S05]  /*23bd0*/  IADD3 R7, P0, R11, R0, RZ ;  /* 0x000000000b077210 */ /* 0x004fca0007f1e0ff */
        /* <DEDUP_REMOVED lines=8> */
.L_x_554:
[----:B0-----:R-:W-:Y:S01]  /*23c60*/  SHF.R.U64 R0, R2, R22, R3 ;  /* 0x0000001602007219 */ /* 0x001fe20000001203 */
[----:B-1----:R-:W-:Y:S01]  /*23c70*/  VIADD R5, R16, 0xffffffff ;  /* 0xffffffff10057836 */ /* 0x002fe20000000000 */
[----:B------:R-:W-:Y:S01]  /*23c80*/  LOP3.LUT R3, R8, R19, RZ, 0xc0, !PT ;  /* 0x0000001308037212 */ /* 0x000fe200078ec0ff */
[----:B------:R-:W-:Y:S02]  /*23c90*/  IMAD.MOV R13, RZ, RZ, -R13 ;  /* 0x000000ffff0d7224 */ /* 0x000fe400078e0a0d */
[----:B------:R-:W-:Y:S02]  /*23ca0*/  IMAD.MOV R2, RZ, RZ, -R0 ;  /* 0x000000ffff027224 */ /* 0x000fe400078e0a00 */
[----:B------:R-:W-:Y:S01]  /*23cb0*/  IMAD R40, R40, R0, R3 ;  /* 0x0000000028287224 */ /* 0x000fe200078e0203 */
[----:B------:R-:W-:Y:S01]  /*23cc0*/  LOP3.LUT R3, R10, R5, RZ, 0xc0, !PT ;  /* 0x000000050a037212 */ /* 0x000fe200078ec0ff */
[----:B------:R-:W-:Y:S02]  /*23cd0*/  @P4 IMAD R17, R15, R13, R12 ;  /* 0x0000000d0f114224 */ /* 0x000fe400078e020c */
[----:B---3--:R-:W-:-:S02]  /*23ce0*/  IMAD R0, R2, R23, R11 ;  /* 0x0000001702007224 */ /* 0x008fc400078e020b */
[----:B------:R-:W-:Y:S02]  /*23cf0*/  IMAD.MOV.U32 R2, RZ, RZ, 0x1 ;  /* 0x00000001ff027424 */ /* 0x000fe400078e00ff */
[----:B------:R-:W-:Y:S02]  /*23d00*/  IMAD R40, R40, R24, R17 ;  /* 0x0000001828287224 */ /* 0x000fe400078e0211 */
[----:B------:R-:W-:Y:S01]  /*23d10*/  IMAD R3, R0, R16, R3 ;  /* 0x0000001000037224 */ /* 0x000fe200078e0203 */
[----:B------:R-:W-:-:S04]  /*23d20*/  PRMT R0, R2, 0x7610, R0 ;  /* 0x0000761002007816 */ /* 0x000fc80000000000 */
[----:B------:R-:W-:Y:S02]  /*23d30*/  SEL R2, R3, R40, !P4 ;  /* 0x0000002803027207 */ /* 0x000fe40006000000 */
[----:B------:R-:W-:-:S03]  /*23d40*/  SEL R40, R40, R3, !P4 ;  /* 0x0000000328287207 */ /* 0x000fc60006000000 */
[----:B------:R3:W-:Y:S04]  /*23d50*/  STL [R1+0x464], R2 ;  /* 0x0004640201007387 */ /* 0x0007e80000100800 */
.L_x_552:
[----:B------:R4:W-:Y:S01]  /*23d60*/  STL [R1+0x468], R40 ;  /* 0x0004682801007387 */ /* 0x0009e20000100800 */
[----:B------:R-:W-:-:S13]  /*23d70*/  LOP3.LUT P0, RZ, R0, 0xff, RZ, 0xc0, !PT ;  /* 0x000000ff00ff7812 */ /* 0x000fda000780c0ff */
[----:B----4-:R-:W-:Y:S05]  /*23d80*/  @P0 BRA `(.L_x_555) ;  /* 0xfffffdd400640947 */ /* 0x010fea000383ffff */
[----:B------:R-:W-:Y:S05]  /*23d90*/  EXIT ;  /* 0x000000000000794d */ /* 0x000fea0003800000 */
.L_x_7:
[----:B0-----:R-:W2:Y:S01]  /*23da0*/  LDL R16, [R1+0x460] ;  /* 0x0004600001107983 */ /* 0x001ea20000100800 */
[----:B------:R-:W-:-:S03]  /*23db0*/  ULDC.64 UR4, c[0x0][0x650] ;  /* 0x0001940000047ab9 */ /* 0x000fc60000000a00 */
[----:B------:R-:W3:Y:S01]  /*23dc0*/  LDL R20, [R1+0x45c] ;  /* 0x00045c0001147983 */ /* 0x000ee20000100800 */
[----:B------:R-:W-:Y:S01]  /*23dd0*/  PRMT R0, RZ, 0x7610, R0 ;  /* 0x00007610ff007816 */ /* 0x000fe20000000000 */
[----:B------:R-:W-:Y:S02]  /*23de0*/  IMAD.MOV.U32 R5, RZ, RZ, -0x1 ;  /* 0xffffffffff057424 */ /* 0x000fe400078e00ff */
[----:B------:R-:W-:Y:S02]  /*23df0*/  IMAD.MOV.U32 R4, RZ, RZ, -0x1 ;  /* 0xffffffffff047424 */ /* 0x000fe400078e00ff */
[----:B------:R-:W-:Y:S01]  /*23e00*/  IMAD.MOV.U32 R10, RZ, RZ, -0x1 ;  /* 0xffffffffff0a7424 */ /* 0x000fe200078e00ff */
[----:B--2---:R-:W-:-:S04]  /*23e10*/  ISETP.GE.U32.AND P0, PT, R16, UR4, PT ;  /* 0x0000000410007c0c */ /* 0x004fc8000bf06070 */
[----:B---3--:R-:W-:-:S13]  /*23e20*/  ISETP.GE.U32.AND.EX P0, PT, R20, UR5, PT, P0 ;  /* 0x0000000514007c0c */ /* 0x008fda000bf06100 */
[----:B------:R-:W-:Y:S05]  /*23e30*/  @P0 BRA `(.L_x_556) ;  /* 0x0000000400300947 */ /* 0x000fea0003800000 */
[----:B------:R-:W0:Y:S01]  /*23e40*/  LDC.64 R14, c[0x0][0x628] ;  /* 0x00018a00ff0e7b82 */ /* 0x000e220000000a00 */
[----:B------:R-:W-:Y:S02]  /*23e50*/  IMAD.MOV.U32 R8, RZ, RZ, R16 ;  /* 0x000000ffff087224 */ /* 0x000fe400078e0010 */
[----:B------:R-:W-:-:S05]  /*23e60*/  IMAD.MOV.U32 R9, RZ, RZ, R20 ;  /* 0x000000ffff097224 */ /* 0x000fca00078e0014 */
[----:B------:R-:W1:Y:S08]  /*23e70*/  LDC R10, c[0x0][0x630] ;  /* 0x00018c00ff0a7b82 */ /* 0x000e700000000800 */
[----:B------:R-:W2:Y:S01]  /*23e80*/  LDC.64 R18, c[0x0][0x620] ;  /* 0x00018800ff127b82 */ /* 0x000ea20000000a00 */
[----:B0-----:R-:W-:-:S04]  /*23e90*/  ISETP.NE.U32.AND P0, PT, R14, RZ, PT ;  /* 0x000000ff0e00720c */ /* 0x001fc80003f05070 */
[----:B------:R-:W-:-:S13]  /*23ea0*/  ISETP.NE.AND.EX P0, PT, R15, RZ, PT, P0 ;  /* 0x000000ff0f00720c */ /* 0x000fda0003f05300 */
[----:B-12---:R-:W-:Y:S05]  /*23eb0*/  @!P0 BRA `(.L_x_557) ;  /* 0x0000000000288947 */ /* 0x006fea0003800000 */
[----:B------:R-:W0:Y:S02]  /*23ec0*/  LDC R0, c[0x0][0x634] ;  /* 0x00018d00ff007b82 */ /* 0x000e240000000800 */
[----:B0-----:R-:W-:-:S05]  /*23ed0*/  IADD3 R9, P0, R16, R0, RZ ;  /* 0x0000000010097210 */ /* 0x001fca0007f1e0ff */
        /* <DEDUP_REMOVED lines=8> */
.L_x_557:
[----:B------:R-:W0:Y:S01]  /*23f60*/  LDC.64 R22, c[0x0][0x640] ;  /* 0x00019000ff167b82 */ /* 0x000e220000000a00 */
[-CC-:B------:R-:W-:Y:S01]  /*23f70*/  SHF.R.U64 R14, R8, R10.reuse, R9.reuse ;  /* 0x0000000a080e7219 */ /* 0x180fe20000001209 */
[----:B------:R-:W-:Y:S01]  /*23f80*/  IMAD.MOV.U32 R4, RZ, RZ, R16 ;  /* 0x000000ffff047224 */ /* 0x000fe200078e0010 */
[----:B------:R-:W-:Y:S01]  /*23f90*/  SHF.R.U32.HI R0, RZ, R10, R9 ;  /* 0x0000000aff007219 */ /* 0x000fe20000011609 */
[----:B------:R-:W-:Y:S01]  /*23fa0*/  IMAD.MOV.U32 R24, RZ, RZ, 0x1 ;  /* 0x00000001ff187424 */ /* 0x000fe200078e00ff */
[----:B------:R-:W-:-:S03]  /*23fb0*/  IADD3 R7, P0, RZ, -R14, RZ ;  /* 0x8000000eff077210 */ /* 0x000fc60007f1e0ff */
[----:B------:R-:W1:Y:S02]  /*23fc0*/  LDC R6, c[0x0][0x618] ;  /* 0x00018600ff067b82 */ /* 0x000e640000000800 */
[----:B------:R-:W-:-:S04]  /*23fd0*/  IMAD.X R5, RZ, RZ, ~R0, P0 ;  /* 0x000000ffff057224 */ /* 0x000fc800000e0e00 */
[-C--:B------:R-:W-:Y:S02]  /*23fe0*/  IMAD R0, R5, R18.reuse, RZ ;  /* 0x0000001205007224 */ /* 0x080fe400078e02ff */
[----:B------:R-:W2:Y:S01]  /*23ff0*/  LDC R8, c[0x0][0x608] ;  /* 0x00018200ff087b82 */ /* 0x000ea20000000800 */
[----:B------:R-:W-:Y:S02]  /*24000*/  IMAD.MOV.U32 R5, RZ, RZ, R20 ;  /* 0x000000ffff057224 */ /* 0x000fe400078e0014 */
[----:B------:R-:W-:-:S05]  /*24010*/  IMAD.WIDE.U32 R4, R7, R18, R4 ;  /* 0x0000001207047225 */ /* 0x000fca00078e0004 */
[----:B------:R-:W3:Y:S01]  /*24020*/  LDC R21, c[0x0][0x658] ;  /* 0x00019600ff157b82 */ /* 0x000ee20000000800 */
[----:B------:R-:W-:Y:S01]  /*24030*/  IMAD R7, R7, R19, R0 ;  /* 0x0000001307077224 */ /* 0x000fe200078e0200 */
[----:B0-----:R-:W-:-:S03]  /*24040*/  ISETP.NE.U32.AND P0, PT, R22, RZ, PT ;  /* 0x000000ff1600720c */ /* 0x001fc60003f05070 */
[----:B------:R-:W-:Y:S01]  /*24050*/  IMAD.IADD R5, R5, 0x1, R7 ;  /* 0x0000000105057824 */ /* 0x000fe200078e0207 */
[----:B------:R-:W-:Y:S02]  /*24060*/  ISETP.NE.AND.EX P0, PT, R23, RZ, PT, P0 ;  /* 0x000000ff1700720c */ /* 0x000fe40003f05300 */
[----:B------:R-:W0:Y:S02]  /*24070*/  LDC R16, c[0x0][0x600] ;  /* 0x00018000ff107b82 */ /* 0x000e240000000800 */
[-CC-:B-1----:R-:W-:Y:S01]  /*24080*/  SHF.R.U64 R10, R4, R6.reuse, R5.reuse ;  /* 0x00000006040a7219 */ /* 0x182fe20000001205 */
[----:B------:R-:W-:Y:S01]  /*24090*/  IMAD.MOV.U32 R4, RZ, RZ, -0x1 ;  /* 0xffffffffff047424 */ /* 0x000fe200078e00ff */
[----:B------:R-:W-:-:S04]  /*240a0*/  SHF.R.U32.HI R5, RZ, R6, R5 ;  /* 0x00000006ff057219 */ /* 0x000fc80000011605 */
[----:B------:R-:W1:Y:S01]  /*240b0*/  LDC R18, c[0x0][0x648] ;  /* 0x00019200ff127b82 */ /* 0x000e620000000800 */
[-CC-:B--2---:R-:W-:Y:S02]  /*240c0*/  SHF.R.U64 R17, R10, R8.reuse, R5.reuse ;  /* 0x000000080a117219 */ /* 0x184fe40000001205 */
[----:B------:R-:W-:-:S05]  /*240d0*/  SHF.R.U32.HI R0, RZ, R8, R5 ;  /* 0x00000008ff007219 */ /* 0x000fca0000011605 */
[----:B------:R-:W2:Y:S01]  /*240e0*/  LDC R20, c[0x0][0x638] ;  /* 0x00018e00ff147b82 */ /* 0x000ea20000000800 */
[-C--:B---3--:R-:W-:Y:S02]  /*240f0*/  SHF.L.U32 R4, R4, R21.reuse, RZ ;  /* 0x0000001504047219 */ /* 0x088fe400000006ff */
[-CC-:B------:R-:W-:Y:S02]  /*24100*/  SHF.R.U64 R19, R17, R21.reuse, R0.reuse ;  /* 0x0000001511137219 */ /* 0x180fe40000001200 */
[----:B------:R-:W-:Y:S02]  /*24110*/  LOP3.LUT R26, RZ, R4, RZ, 0x33, !PT ;  /* 0x00000004ff1a7212 */ /* 0x000fe400078e33ff */
[----:B------:R-:W-:Y:S01]  /*24120*/  SHF.R.U32.HI R5, RZ, R21, R0 ;  /* 0x00000015ff057219 */ /* 0x000fe20000011600 */
[----:B------:R-:W3:Y:S01]  /*24130*/  LDC R25, c[0x0][0x610] ;  /* 0x00018400ff197b82 */ /* 0x000ee20000000800 */
[----:B------:R-:W-:Y:S01]  /*24140*/  IMAD.MOV.U32 R4, RZ, RZ, R19 ;  /* 0x000000ffff047224 */ /* 0x000fe200078e0013 */
[----:B------:R-:W-:Y:S06]  /*24150*/  @!P0 BRA `(.L_x_558) ;  /* 0x0000000000288947 */ /* 0x000fec0003800000 */
        /* <DEDUP_REMOVED lines=10> */
.L_x_558:
[----:B-1----:R-:W-:Y:S01]  /*24200*/  SHF.R.U64 R3, R4, R18, R5 ;  /* 0x0000001204037219 */ /* 0x002fe20000001205 */
[----:B0-----:R-:W-:Y:S01]  /*24210*/  VIADD R5, R16, 0xffffffff ;  /* 0xffffffff10057836 */ /* 0x001fe20000000000 */
[----:B------:R-:W-:Y:S01]  /*24220*/  SHF.L.U32 R24, R24, R21, RZ ;  /* 0x0000001518187219 */ /* 0x000fe200000006ff */
[----:B------:R-:W-:Y:S01]  /*24230*/  @P4 IMAD R11, R13, R12, R2 ;  /* 0x0000000c0d0b4224 */ /* 0x000fe200078e0202 */
[----:B------:R-:W-:Y:S01]  /*24240*/  LOP3.LUT R0, R17, R26, RZ, 0xc0, !PT ;  /* 0x0000001a11007212 */ /* 0x000fe200078ec0ff */
[----:B------:R-:W-:-:S04]  /*24250*/  IMAD.MOV R4, RZ, RZ, -R3 ;  /* 0x000000ffff047224 */ /* 0x000fc800078e0a03 */
[----:B------:R-:W-:Y:S01]  /*24260*/  IMAD R2, R24, R3, R0 ;  /* 0x0000000318027224 */ /* 0x000fe200078e0200 */
[----:B------:R-:W-:Y:S01]  /*24270*/  LOP3.LUT R3, R10, R5, RZ, 0xc0, !PT ;  /* 0x000000050a037212 */ /* 0x000fe200078ec0ff */
[----:B--2---:R-:W-:Y:S02]  /*24280*/  IMAD R0, R4, R20, R19 ;  /* 0x0000001404007224 */ /* 0x004fe400078e0213 */
[----:B---3--:R-:W-:Y:S02]  /*24290*/  IMAD R5, R2, R25, R11 ;  /* 0x0000001902057224 */ /* 0x008fe400078e020b */
[----:B------:R-:W-:Y:S02]  /*242a0*/  IMAD.MOV.U32 R4, RZ, RZ, 0x1 ;  /* 0x00000001ff047424 */ /* 0x000fe400078e00ff */
[----:B------:R-:W-:Y:S02]  /*242b0*/  IMAD R2, R0, R16, R3 ;  /* 0x0000001000027224 */ /* 0x000fe400078e0203 */
[----:B------:R-:W-:Y:S01]  /*242c0*/  IMAD.MOV.U32 R10, RZ, RZ, R14 ;  /* 0x000000ffff0a7224 */ /* 0x000fe200078e000e */
[----:B------:R-:W-:-:S02]  /*242d0*/  PRMT R0, R4, 0x7610, R0 ;  /* 0x0000761004007816 */ /* 0x000fc40000000000 */
[----:B------:R-:W-:Y:S02]  /*242e0*/  SEL R4, R2, R5, !P4 ;  /* 0x0000000502047207 */ /* 0x000fe40006000000 */
[----:B------:R-:W-:-:S07]  /*242f0*/  SEL R5, R5, R2, !P4 ;  /* 0x0000000205057207 */ /* 0x000fce0006000000 */
.L_x_556:
[----:B------:R-:W-:-:S08]  /*24300*/  NOP ;  /* 0x0000000000007918 */ /* 0x000fd00000000000 */
[----:B------:R-:W0:-:S00]  /*24310*/  USETMAXREG.DEALLOC.CTAPOOL 0x18 ;  /* 0x00000018000079c8 */ /* 0x000e0000080e0500 */
[----:B------:R-:W-:-:S13]  /*24320*/  ISETP.NE.AND P0, PT, RZ, UR8, PT ;  /* 0x00000008ff007c0c */ /* 0x000fda000bf05270 */
[----:B------:R-:W-:Y:S05]  /*24330*/  @P0 EXIT ;  /* 0x000000000000094d */ /* 0x000fea0003800000 */
[----:B0-----:R-:W-:Y:S01]  /*24340*/  LOP3.LUT P0, RZ, R0, 0xff, RZ, 0xc0, !PT ;  /* 0x000000ff00ff7812 */ /* 0x001fe2000780c0ff */
[----:B------:R-:W-:Y:S02]  /*24350*/  IMAD.MOV.U32 R6, RZ, RZ, 0x1 ;  /* 0x00000001ff067424 */ /* 0x000fe400078e00ff */
[----:B------:R-:W-:-:S10]  /*24360*/  IMAD.MOV.U32 R7, RZ, RZ, RZ ;  /* 0x000000ffff077224 */ /* 0x000fd400078e00ff */
[----:B------:R-:W-:Y:S05]  /*24370*/  @!P0 BRA `(.L_x_559) ;  /* 0x0000000c00508947 */ /* 0x000fea0003800000 */
[----:B------:R-:W0:Y:S01]  /*24380*/  LDC R0, c[0x0][0x28c] ;  /* 0x0000a300ff007b82 */ /* 0x000e220000000800 */
[----:B------:R-:W-:Y:S01]  /*24390*/  ULDC UR6, c[0x0][0x658] ;  /* 0x0001960000067ab9 */ /* 0x000fe20000000800 */
[----:B------:R-:W-:Y:S01]  /*243a0*/  UMOV UR9, 0xffffffff ;  /* 0xffffffff00097882 */ /* 0x000fe20000000000 */
[----:B------:R-:W-:Y:S01]  /*243b0*/  ULDC UR8, c[0x0][0xc] ;  /* 0x0000030000087ab9 */ /* 0x000fe20000000800 */
[----:B------:R-:W-:Y:S01]  /*243c0*/  USHF.L.U32 UR11, UR9, UR6, URZ ;  /* 0x00000006090b7299 */ /* 0x000fe2000800063f */
[----:B------:R-:W-:Y:S01]  /*243d0*/  BSSY B0, `(.L_x_559) ;  /* 0x00000ce000007945 */ /* 0x000fe20003800000 */
[----:B------:R-:W-:Y:S01]  /*243e0*/  UMOV UR10, 0x1 ;  /* 0x00000001000a7882 */ /* 0x000fe20000000000 */
[----:B------:R-:W-:Y:S01]  /*243f0*/  ULDC UR9, c[0x0][0x10] ;  /* 0x0000040000097ab9 */ /* 0x000fe20000000800 */
[----:B------:R-:W1:Y:S01]  /*24400*/  S2UR UR4, SR_CgaCtaId ;  /* 0x00000000000479c3 */ /* 0x000e620000008800 */
[----:B------:R-:W-:Y:S01]  /*24410*/  UIMAD.WIDE.U32 UR8, UR8, UR9, URZ ;  /* 0x00000009080872a5 */ /* 0x000fe2000f8e003f */
[----:B------:R-:W-:Y:S01]  /*24420*/  IMAD.MOV.U32 R9, RZ, RZ, 0x1 ;  /* 0x00000001ff097424 */ /* 0x000fe200078e00ff */
[----:B------:R-:W-:Y:S01]  /*24430*/  USHF.L.U32 UR6, UR10, UR6, URZ ;  /* 0x000000060a067299 */ /* 0x000fe2000800063f */
[----:B------:R-:W-:Y:S01]  /*24440*/  IMAD.MOV.U32 R6, RZ, RZ, 0x1 ;  /* 0x00000001ff067424 */ /* 0x000fe200078e00ff */
[----:B------:R-:W-:Y:S01]  /*24450*/  ULDC UR5, c[0x0][0x600] ;  /* 0x0001800000057ab9 */ /* 0x000fe20000000800 */
[----:B------:R-:W-:Y:S01]  /*24460*/  ULDC UR10, c[0x0][0x14] ;  /* 0x00000500000a7ab9 */ /* 0x000fe20000000800 */
[----:B------:R-:W-:Y:S01]  /*24470*/  IMAD.MOV.U32 R7, RZ, RZ, RZ ;  /* 0x000000ffff077224 */ /* 0x000fe200078e00ff */
[----:B------:R-:W-:-:S02]  /*24480*/  UIMAD.WIDE.U32 UR24, UR8, UR10, URZ ;  /* 0x0000000a081872a5 */ /* 0x000fc4000f8e003f */
[----:B------:R-:W-:Y:S02]  /*24490*/  UIMAD UR18, UR9, UR10, URZ ;  /* 0x0000000a091272a4 */ /* 0x000fe4000f8e023f */
[----:B------:R-:W-:Y:S02]  /*244a0*/  ULOP3.LUT UR23, UR13, 0x2, URZ, 0xfc, !UPT ;  /* 0x000000020d177892 */ /* 0x000fe4000f8efc3f */
[----:B------:R-:W-:Y:S01]  /*244b0*/  UIADD3 UR5, UR5, -0x1, URZ ;  /* 0xffffffff05057890 */ /* 0x000fe2000fffe03f */
[----:B0-----:R-:W-:Y:S01]  /*244c0*/  VIADD R0, R0, 0x3f ;  /* 0x0000003f00007836 */ /* 0x001fe20000000000 */
[----:B------:R-:W-:Y:S02]  /*244d0*/  ULOP3.LUT UR20, URZ, UR11, URZ, 0x33, !UPT ;  /* 0x0000000b3f147292 */ /* 0x000fe4000f8e333f */
[----:B------:R-:W-:Y:S02]  /*244e0*/  UIADD3 UR18, UR25, UR18, URZ ;  /* 0x0000001219127290 */ /* 0x000fe4000fffe03f */
[----:B------:R-:W-:Y:S01]  /*244f0*/  SHF.R.S32.HI R3, RZ, 0x1f, R0 ;  /* 0x0000001fff037819 */ /* 0x000fe20000011400 */
[----:B------:R-:W-:Y:S01]  /*24500*/  ULDC.64 UR26, c[0x0][0x198] ;  /* 0x00006600001a7ab9 */ /* 0x000fe20000000a00 */
[----:B-1----:R-:W-:-:S02]  /*24510*/  USHF.L.U32 UR7, UR4, 0x7, URZ ;  /* 0x0000000704077899 */ /* 0x002fc4000800063f */
[----:B------:R-:W-:Y:S01]  /*24520*/  LEA.HI R0, R3, R0, RZ, 0x6 ;  /* 0x0000000003007211 */ /* 0x000fe200078f30ff */
[----:B------:R-:W-:Y:S02]  /*24530*/  USHF.L.U32 UR4, UR4, 0xd, URZ ;  /* 0x0000000d04047899 */ /* 0x000fe4000800063f */
[----:B------:R-:W-:Y:S01]  /*24540*/  ULOP3.LUT UR7, UR7, 0x80, URZ, 0xc0, !UPT ;  /* 0x0000008007077892 */ /* 0x000fe2000f8ec03f */
[----:B------:R-:W-:-:S05]  /*24550*/  SHF.R.S32.HI R0, RZ, 0x6, R0 ;  /* 0x00000006ff007819 */ /* 0x000fca0000011400 */
[----:B------:R-:W-:-:S07]  /*24560*/  VIADD R15, R0, 0x1 ;  /* 0x00000001000f7836 */ /* 0x000fce0000000000 */
.L_x_570:
[----:B------:R-:W-:-:S03]  /*24570*/  UMOV UR8, 0xffffffff ;  /* 0xffffffff00087882 */ /* 0x000fc60000000000 */
[----:B------:R-:W-:Y:S05]  /*24580*/  BRA.DIV UR8, `(.L_x_560) ;  /* 0x0000000e08ec7947 */ /* 0x000fea000b800000 */
[----:B------:R-:W-:-:S13]  /*24590*/  ELECT P0, URZ, PT ;  /* 0x00000000003f782f */ /* 0x000fda0003800000 */
.L_x_582:
[----:B------:R-:W0:Y:S01]  /*245a0*/  LDC R2, c[0x0][0x28c] ;  /* 0x0000a300ff027b82 */ /* 0x000e220000000800 */
[----:B------:R-:W-:Y:S01]  /*245b0*/  BSSY B1, `(.L_x_561) ;  /* 0x0000039000017945 */ /* 0x000fe20003800000 */
[----:B0-----:R-:W-:-:S13]  /*245c0*/  ISETP.LT.OR P0, PT, R2, 0x1, !P0 ;  /* 0x000000010200780c */ /* 0x001fda0004701670 */
[----:B------:R-:W-:Y:S05]  /*245d0*/  @P0 BRA `(.L_x_562) ;  /* 0x0000000000d80947 */ /* 0x000fea0003800000 */
[----:B------:R-:W-:Y:S01]  /*245e0*/  LEA R4, R4, UR7, 0x8 ;  /* 0x0000000704047c11 */ /* 0x000fe2000f8e40ff */
[----:B------:R-:W-:Y:S02]  /*245f0*/  IMAD.SHL.U32 R5, R5, 0x100, RZ ;  /* 0x0000010005057824 */ /* 0x000fe400078e00ff */
[----:B------:R-:W-:Y:S02]  /*24600*/  IMAD.MOV.U32 R13, RZ, RZ, RZ ;  /* 0x000000ffff0d7224 */ /* 0x000fe400078e00ff */
[----:B------:R-:W-:Y:S02]  /*24610*/  IMAD.MOV.U32 R2, RZ, RZ, R15 ;  /* 0x000000ffff027224 */ /* 0x000fe400078e000f */
[----:B------:R-:W-:Y:S02]  /*24620*/  IMAD.MOV.U32 R3, RZ, RZ, R6 ;  /* 0x000000ffff037224 */ /* 0x000fe400078e0006 */
[----:B------:R-:W-:-:S07]  /*24630*/  IMAD.MOV.U32 R8, RZ, RZ, R7 ;  /* 0x000000ffff087224 */ /* 0x000fce00078e0007 */
.L_x_565:
[----:B------:R-:W0:Y:S01]  /*24640*/  S2R R12, SR_CgaCtaId ;  /* 0x00000000000c7919 */ /* 0x000e220000008800 */
[----:B------:R-:W-:Y:S01]  /*24650*/  MOV R11, 0x400 ;  /* 0x00000400000b7802 */ /* 0x000fe20000000f00 */
[----:B------:R-:W1:Y:S03]  /*24660*/  S2R R14, SR_TID.X ;  /* 0x00000000000e7919 */ /* 0x000e660000002100 */
[----:B0-----:R-:W-:Y:S02]  /*24670*/  LEA R17, R12, R11, 0x18 ;  /* 0x0000000b0c117211 */ /* 0x001fe400078ec0ff */
[----:B------:R-:W-:Y:S02]  /*24680*/  SHF.L.U32 R11, R3, 0x1f, RZ ;  /* 0x0000001f030b7819 */ /* 0x000fe400000006ff */
[----:B-1----:R-:W-:Y:S01]  /*24690*/  LOP3.LUT P1, RZ, R14, 0x7f, RZ, 0xc0, !PT ;  /* 0x0000007f0eff7812 */ /* 0x002fe2000782c0ff */
[----:B------:R-:W-:-:S04]  /*246a0*/  IMAD R12, R8, 0x8, R17 ;  /* 0x00000008080c7824 */ /* 0x000fc800078e0211 */
[----:B------:R-:W0:Y:S02]  /*246b0*/  SYNCS.PHASECHK.TRANS64.TRYWAIT P0, [R12+URZ+0x28], R11 ;  /* 0x0000280b0c0075a7 */ /* 0x000e24000800017f */
[----:B0-----:R-:W-:Y:S06]  /*246c0*/  @!P0 BRA `(.L_x_563) ;  /* 0x0000000c00bc8947 */ /* 0x001fec0003800000 */
.L_x_583:
[----:B0-----:R-:W0:Y:S01]  /*246d0*/  @!P1 LDC R11, c[0x0][0x500] ;  /* 0x00014000ff0b9b82 */ /* 0x001e220000000800 */
[----:B------:R-:W-:-:S04]  /*246e0*/  UPRMT UR8, UR23, 0x9910, URZ ;  /* 0x0000991017087896 */ /* 0x000fc8000800003f */
[----:B------:R-:W-:-:S06]  /*246f0*/  UISETP.NE.AND UP0, UPT, UR8, 0x2, UPT ;  /* 0x000000020800788c */ /* 0x000fcc000bf05270 */
[----:B------:R-:W-:Y:S01]  /*24700*/  PLOP3.LUT P0, PT, PT, PT, UP0, 0x80, 0x0 ;  /* 0x000000000000781c */ /* 0x000fe20003f0f008 */
[----:B0-----:R0:W-:-:S12]  /*24710*/  @!P1 SYNCS.ARRIVE.TRANS64 RZ, [R12+URZ], R11 ;  /* 0x0000000b0cff99a7 */ /* 0x0011d8000800003f */
[----:B------:R-:W-:Y:S05]  /*24720*/  @P0 BRA `(.L_x_564) ;  /* 0x0000000000040947 */ /* 0x000fea0003800000 */
[----:B------:R-:W-:Y:S01]  /*24730*/  BPT.TRAP 0x1 ;  /* 0x000000040000795c */ /* 0x000fe20000300000 */
.L_x_564:
[----:B------:R-:W-:Y:S01]  /*24740*/  R2UR UR8, R8 ;  /* 0x00000000080872ca */ /* 0x000fe200000e0000 */
[----:B------:R-:W-:Y:S01]  /*24750*/  VIADD R2, R2, 0xffffffff ;  /* 0xffffffff02027836 */ /* 0x000fe20000000000 */
[----:B------:R-:W-:Y:S01]  /*24760*/  R2UR UR19, R17 ;  /* 0x00000000111372ca */ /* 0x000fe200000e0000 */
[----:B------:R-:W-:Y:S01]  /*24770*/  UIADD3 UR14, UP0, UR26, 0xf0, URZ ;  /* 0x000000f01a0e7890 */ /* 0x000fe2000ff1e03f */
[----:B------:R-:W-:Y:S01]  /*24780*/  R2UR UR21, R5 ;  /* 0x00000000051572ca */ /* 0x000fe200000e0000 */
[----:B------:R-:W-:Y:S01]  /*24790*/  UIADD3 UR28, UP1, UR26, 0x1f0, URZ ;  /* 0x000001f01a1c7890 */ /* 0x000fe2000ff3e03f */
[----:B------:R-:W-:Y:S01]  /*247a0*/  R2UR UR9, R12 ;  /* 0x000000000c0972ca */ /* 0x000fe200000e0000 */
[----:B------:R-:W-:Y:S01]  /*247b0*/  UIADD3.X UR15, URZ, UR27, URZ, UP0, !UPT ;  /* 0x0000001b3f0f7290 */ /* 0x000fe200087fe43f */
[C---:B------:R-:W-:Y:S01]  /*247c0*/  R2UR UR10, R13.reuse ;  /* 0x000000000d0a72ca */ /* 0x040fe200000e0000 */
[----:B------:R-:W-:Y:S01]  /*247d0*/  VIADD R8, R8, 0x1 ;  /* 0x0000000108087836 */ /* 0x000fe20000000000 */
[----:B------:R-:W-:Y:S01]  /*247e0*/  R2UR UR12, R10 ;  /* 0x000000000a0c72ca */ /* 0x000fe200000e0000 */
[----:B------:R-:W-:Y:S01]  /*247f0*/  UIADD3.X UR29, URZ, UR27, URZ, UP1, !UPT ;  /* 0x0000001b3f1d7290 */ /* 0x000fe20008ffe43f */
[----:B------:R-:W-:Y:S01]  /*24800*/  R2UR UR22, R4 ;  /* 0x00000000041672ca */ /* 0x000fe200000e0000 */
[----:B------:R-:W-:Y:S01]  /*24810*/  USHF.L.U32 UR8, UR8, 0xe, URZ ;  /* 0x0000000e08087899 */ /* 0x000fe2000800063f */
[----:B------:R-:W-:Y:S01]  /*24820*/  ISETP.GT.AND P1, PT, R2, 0x1, PT ;  /* 0x000000010200780c */ /* 0x000fe20003f24270 */
[----:B------:R-:W-:Y:S01]  /*24830*/  UMOV UR16, 0x0 ;  /* 0x0000000000107882 */ /* 0x000fe20000000000 */
[----:B------:R-:W-:Y:S01]  /*24840*/  UMOV UR17, 0x10000000 ;  /* 0x1000000000117882 */ /* 0x000fe20000000000 */
[----:B------:R-:W-:Y:S01]  /*24850*/  ULOP3.LUT UR11, UR8, 0x2000, UR4, 0xf8, !UPT ;  /* 0x00002000080b7892 */ /* 0x000fe2000f8ef804 */
[C---:B------:R-:W-:Y:S01]  /*24860*/  ISETP.NE.AND P0, PT, R8.reuse, 0x5, PT ;  /* 0x000000050800780c */ /* 0x040fe20003f05270 */
[----:B------:R-:W-:Y:S01]  /*24870*/  UIADD3 UR8, UR19, 0x100, UR8 ;  /* 0x0000010013087890 */ /* 0x000fe2000fffe008 */
[----:B------:R-:W-:Y:S01]  /*24880*/  VIADD R13, R13, 0x40 ;  /* 0x000000400d0d7836 */ /* 0x000fe20000000000 */
[----:B------:R-:W-:Y:S01]  /*24890*/  UIADD3 UR19, UR19, 0x14100, UR11 ;  /* 0x0001410013137890 */ /* 0x000fe2000fffe00b */
[----:B0-----:R-:W-:Y:S01]  /*248a0*/  SEL R12, RZ, 0x1, P0 ;  /* 0x00000001ff0c7807 */ /* 0x001fe20000000000 */
[----:B------:R-:W-:Y:S01]  /*248b0*/  UMOV UR30, 0x30000 ;  /* 0x00030000001e7882 */ /* 0x000fe20000000000 */
[----:B------:R-:W-:Y:S01]  /*248c0*/  UMOV UR11, UR21 ;  /* 0x00000015000b7c82 */ /* 0x000fe20008000000 */
[----:B------:R-:W-:-:S02]  /*248d0*/  SEL R8, R8, RZ, P0 ;  /* 0x000000ff08087207 */ /* 0x000fc40000000000 */
[----:B------:R-:W-:Y:S01]  /*248e0*/  LOP3.LUT R3, R3, R12, RZ, 0x3c, !PT ;  /* 0x0000000c03037212 */ /* 0x000fe200078e3cff */
[----:B------:R0:W-:Y:S02]  /*248f0*/  UTMALDG.3D [UR8], [UR14], desc[UR16] ;  /* 0x000010080e0075b4 */ /* 0x0001e40008011000 */
[----:B0-----:R-:W-:Y:S01]  /*24900*/  UMOV UR8, UR19 ;  /* 0x0000001300087c82 */ /* 0x001fe20008000000 */
[----:B------:R-:W-:Y:S02]  /*24910*/  UMOV UR11, UR22 ;  /* 0x00000016000b7c82 */ /* 0x000fe40008000000 */
[----:B------:R0:W-:Y:S02]  /*24920*/  UTMALDG.3D.MULTICAST [UR8], [UR28], UR30, desc[UR16] ;  /* 0x000010081c0073b4 */ /* 0x0001e4000801181e */
[----:B0-----:R-:W-:Y:S05]  /*24930*/  @P1 BRA `(.L_x_565) ;  /* 0xfffffffc00401947 */ /* 0x001fea000383ffff */
.L_x_562:
[----:B------:R-:W-:Y:S05]  /*24940*/  BSYNC B1 ;  /* 0x0000000000017941 */ /* 0x000fea0003800000 */
.L_x_561:
[----:B------:R-:W2:Y:S01]  /*24950*/  LDL.LU R16, [R1+0x45c] ;  /* 0x00045c0001107983 */ /* 0x000ea20000300800 */
[----:B------:R-:W-:Y:S01]  /*24960*/  LOP3.LUT P0, RZ, R9, 0xff, RZ, 0xc0, !PT ;  /* 0x000000ff09ff7812 */ /* 0x000fe2000780c0ff */
[C---:B------:R-:W-:Y:S01]  /*24970*/  IMAD.IADD R4, R0.reuse, 0x1, R7 ;  /* 0x0000000100047824 */ /* 0x040fe200078e0207 */
[----:B------:R-:W-:Y:S01]  /*24980*/  ULDC.64 UR8, c[0x0][0x650] ;  /* 0x0001940000087ab9 */ /* 0x000fe20000000a00 */
[----:B------:R-:W3:Y:S01]  /*24990*/  LDL.LU R14, [R1+0x460] ;  /* 0x00046000010e7983 */ /* 0x000ee20000300800 */
[----:B------:R-:W-:Y:S01]  /*249a0*/  ISETP.GE.U32.AND P1, PT, R0, 0x5, PT ;  /* 0x000000050000780c */ /* 0x000fe20003f26070 */
[----:B------:R-:W-:Y:S01]  /*249b0*/  BSSY B1, `(.L_x_566) ;  /* 0x000006d000017945 */ /* 0x000fe20003800000 */
[----:B------:R-:W-:Y:S01]  /*249c0*/  IMAD.MOV.U32 R10, RZ, RZ, -0x1 ;  /* 0xffffffffff0a7424 */ /* 0x000fe200078e00ff */
[----:B------:R-:W-:-:S06]  /*249d0*/  PRMT R9, RZ, 0x7610, R9 ;  /* 0x00007610ff097816 */ /* 0x000fcc0000000009 */
[----:B------:R-:W0:Y:S01]  /*249e0*/  @P0 S2R R3, SR_CgaCtaId ;  /* 0x0000000000030919 */ /* 0x000e220000008800 */
[----:B------:R-:W-:-:S04]  /*249f0*/  @P0 MOV R2, 0x400 ;  /* 0x0000040000020802 */ /* 0x000fc80000000f00 */
[----:B0-----:R-:W-:-:S04]  /*24a00*/  @P0 LEA R2, R3, R2, 0x18 ;  /* 0x0000000203020211 */ /* 0x001fc800078ec0ff */
[----:B------:R0:W-:Y:S01]  /*24a10*/  @P0 SYNCS.ARRIVE.TRANS64.A1T0 RZ, [R2+URZ+0x68], RZ ;  /* 0x000068ff02ff09a7 */ /* 0x0001e2000810003f */
[----:B------:R-:W-:-:S04]  /*24a20*/  ISETP.GT.U32.AND P0, PT, R4, 0x4, PT ;  /* 0x000000040400780c */ /* 0x000fc80003f04070 */
[----:B------:R-:W-:Y:S01]  /*24a30*/  ISETP.LT.U32.AND P0, PT, R0, 0x5, P0 ;  /* 0x000000050000780c */ /* 0x000fe20000701070 */
[----:B0-----:R-:W-:-:S05]  /*24a40*/  IMAD.WIDE.U32 R2, R4, -0x33333333, RZ ;  /* 0xcccccccd04027825 */ /* 0x001fca00078e00ff */
[----:B------:R-:W-:Y:S02]  /*24a50*/  SHF.R.U32.HI R5, RZ, 0x2, R3 ;  /* 0x00000002ff057819 */ /* 0x000fe40000011603 */
[----:B------:R-:W-:Y:S02]  /*24a60*/  SEL R3, RZ, 0x1, !P0 ;  /* 0x00000001ff037807 */ /* 0x000fe40004000000 */
[----:B------:R-:W-:Y:S01]  /*24a70*/  PRMT R2, RZ, 0x7610, R2 ;  /* 0x00007610ff027816 */ /* 0x000fe20000000002 */
[----:B------:R-:W-:Y:S01]  /*24a80*/  IMAD R7, R5, -0x5, R4 ;  /* 0xfffffffb05077824 */ /* 0x000fe200078e0204 */
[----:B------:R-:W-:Y:S01]  /*24a90*/  LOP3.LUT R6, R6, R3, RZ, 0x3c, !PT ;  /* 0x0000000306067212 */ /* 0x000fe200078e3cff */
[----:B------:R-:W-:-:S03]  /*24aa0*/  IMAD.MOV.U32 R4, RZ, RZ, -0x1 ;  /* 0xffffffffff047424 */ /* 0x000fc600078e00ff */
[----:B------:R-:W-:Y:S01]  /*24ab0*/  @P1 LOP3.LUT R6, R6, 0x1, R5, 0x78, !PT ;  /* 0x0000000106061812 */ /* 0x000fe200078e7805 */
[----:B------:R-:W-:Y:S01]  /*24ac0*/  IMAD.MOV.U32 R5, RZ, RZ, -0x1 ;  /* 0xffffffffff057424 */ /* 0x000fe200078e00ff */
[----:B---3--:R-:W-:-:S04]  /*24ad0*/  IADD3 R14, P0, R14, UR24, RZ ;  /* 0x000000180e0e7c10 */ /* 0x008fc8000ff1e0ff */
[----:B--2---:R-:W-:Y:S01]  /*24ae0*/  IADD3.X R16, R16, UR18, RZ, P0, !PT ;  /* 0x0000001210107c10 */ /* 0x004fe200087fe4ff */
[----:B------:R0:W-:Y:S01]  /*24af0*/  STL [R1+0x460], R14 ;  /* 0x0004600e01007387 */ /* 0x0001e20000100800 */
[----:B------:R-:W-:-:S03]  /*24b00*/  ISETP.GE.U32.AND P0, PT, R14, UR8, PT ;  /* 0x000000080e007c0c */ /* 0x000fc6000bf06070 */
[----:B------:R0:W-:Y:S01]  /*24b10*/  STL [R1+0x45c], R16 ;  /* 0x00045c1001007387 */ /* 0x0001e20000100800 */
[----:B------:R-:W-:-:S13]  /*24b20*/  ISETP.GE.U32.AND.EX P0, PT, R16, UR9, PT, P0 ;  /* 0x0000000910007c0c */ /* 0x000fda000bf06100 */
[----:B0-----:R-:W-:Y:S05]  /*24b30*/  @P0 BRA `(.L_x_567) ;  /* 0x0000000400500947 */ /* 0x001fea0003800000 */
[----:B------:R-:W0:Y:S01]  /*24b40*/  S2R R8, SR_CTAID.X ;  /* 0x0000000000087919 */ /* 0x000e220000002500 */
[----:B------:R-:W-:Y:S01]  /*24b50*/  ULDC UR8, c[0x0][0x150] ;  /* 0x0000540000087ab9 */ /* 0x000fe20000000800 */
[----:B------:R-:W1:Y:S01]  /*24b60*/  LDC R3, c[0x0][0x144] ;  /* 0x00005100ff037b82 */ /* 0x000e620000000800 */
[----:B------:R-:W-:Y:S01]  /*24b70*/  ULDC UR11, c[0x0][0x630] ;  /* 0x00018c00000b7ab9 */ /* 0x000fe20000000800 */
[----:B------:R-:W2:Y:S06]  /*24b80*/  S2R R5, SR_CTAID.Y ;  /* 0x0000000000057919 */ /* 0x000eac0000002600 */
[----:B------:R-:W3:Y:S01]  /*24b90*/  LDC R12, c[0x0][0x148] ;  /* 0x00005200ff0c7b82 */ /* 0x000ee20000000800 */
[----:B0-----:R-:W-:-:S02]  /*24ba0*/  I2FP.F32.U32 R2, R8 ;  /* 0x0000000800027245 */ /* 0x001fc40000201000 */
[----:B--2---:R-:W-:-:S03]  /*24bb0*/  I2FP.F32.U32 R4, R5 ;  /* 0x0000000500047245 */ /* 0x004fc60000201000 */
[----:B------:R-:W-:Y:S01]  /*24bc0*/  FMUL R2, R2, UR8 ;  /* 0x0000000802027c20 */ /* 0x000fe20008400000 */
[----:B------:R-:W-:Y:S02]  /*24bd0*/  ULDC UR8, c[0x0][0x154] ;  /* 0x0000550000087ab9 */ /* 0x000fe40000000800 */
[----:B------:R-:W-:Y:S01]  /*24be0*/  FMUL R10, R4, UR8 ;  /* 0x00000008040a7c20 */ /* 0x000fe20008400000 */
[----:B------:R-:W-:Y:S02]  /*24bf0*/  ULDC.64 UR8, c[0x0][0x628] ;  /* 0x00018a0000087ab9 */ /* 0x000fe40000000a00 */
[----:B------:R-:W0:Y:S01]  /*24c00*/  F2I.U32.TRUNC.NTZ R2, R2 ;  /* 0x0000000200027305 */ /* 0x000e22000020f000 */
[----:B------:R-:W-:-:S04]  /*24c10*/  ISETP.NE.U32.AND P0, PT, RZ, UR8, PT ;  /* 0x00000008ff007c0c */ /* 0x000fc8000bf05070 */
[----:B------:R-:W-:-:S03]  /*24c20*/  ISETP.NE.AND.EX P0, PT, RZ, UR9, PT, P0 ;  /* 0x00000009ff007c0c */ /* 0x000fc6000bf05300 */
[----:B------:R-:W2:Y:S01]  /*24c30*/  F2I.U32.TRUNC.NTZ R10, R10 ;  /* 0x0000000a000a7305 */ /* 0x000ea2000020f000 */
[----:B0-----:R-:W-:Y:S02]  /*24c40*/  IMAD.MOV R4, RZ, RZ, -R2 ;  /* 0x000000ffff047224 */ /* 0x001fe400078e0a02 */
[----:B------:R-:W-:Y:S02]  /*24c50*/  IMAD.MOV.U32 R2, RZ, RZ, R14 ;  /* 0x000000ffff027224 */ /* 0x000fe400078e000e */
[----:B-1----:R-:W-:Y:S02]  /*24c60*/  IMAD R8, R3, R4, R8 ;  /* 0x0000000403087224 */ /* 0x002fe400078e0208 */
[----:B--2---:R-:W-:-:S04]  /*24c70*/  IMAD.MOV R3, RZ, RZ, -R10 ;  /* 0x000000ffff037224 */ /* 0x004fc800078e0a0a */
[----:B---3--:R-:W-:Y:S02]  /*24c80*/  @P4 IMAD R8, R12, R3, R5 ;  /* 0x000000030c084224 */ /* 0x008fe400078e0205 */
[----:B------:R-:W-:Y:S01]  /*24c90*/  IMAD.MOV.U32 R3, RZ, RZ, R16 ;  /* 0x000000ffff037224 */ /* 0x000fe200078e0010 */
[----:B------:R-:W-:Y:S06]  /*24ca0*/  @!P0 BRA `(.L_x_568) ;  /* 0x0000000000288947 */ /* 0x000fec0003800000 */
[----:B------:R-:W-:Y:S02]  /*24cb0*/  ULDC UR10, c[0x0][0x634] ;  /* 0x00018d00000a7ab9 */ /* 0x000fe40000000800 */
[----:B------:R-:W-:-:S05]  /*24cc0*/  IADD3 R3, P0, R14, UR10, RZ ;  /* 0x0000000a0e037c10 */ /* 0x000fca000ff1e0ff */
[----:B------:R-:W-:-:S04]  /*24cd0*/  IMAD.X R11, RZ, RZ, R16, P0 ;  /* 0x000000ffff0b7224 */ /* 0x000fc800000e0610 */
[----:B------:R-:W-:-:S04]  /*24ce0*/  IMAD.WIDE.U32 R4, R11, UR8, RZ ;  /* 0x000000080b047c25 */ /* 0x000fc8000f8e00ff */
[----:B------:R-:W-:-:S04]  /*24cf0*/  IMAD.WIDE.U32 R4, P0, R3, UR9, R4 ;  /* 0x0000000903047c25 */ /* 0x000fc8000f800004 */
[----:B------:R-:W-:-:S04]  /*24d00*/  IMAD.WIDE.U32 R2, R3, UR8, RZ ;  /* 0x0000000803027c25 */ /* 0x000fc8000f8e00ff */
[----:B------:R-:W-:Y:S01]  /*24d10*/  IMAD.MOV.U32 R2, RZ, RZ, R5 ;  /* 0x000000ffff027224 */ /* 0x000fe200078e0005 */
[----:B------:R-:W-:Y:S01]  /*24d20*/  IADD3 RZ, P1, R3, R4, RZ ;  /* 0x0000000403ff7210 */ /* 0x000fe20007f3e0ff */
[----:B------:R-:W-:-:S04]  /*24d30*/  IMAD.X R3, RZ, RZ, RZ, P0 ;  /* 0x000000ffff037224 */ /* 0x000fc800000e06ff */
[----:B------:R-:W-:-:S08]  /*24d40*/  IMAD.WIDE.U32.X R2, R11, UR9, R2, P1 ;  /* 0x000000090b027c25 */ /* 0x000fd000088e0402 */
.L_x_568:
[--C-:B------:R-:W-:Y:S01]  /*24d50*/  SHF.R.U64 R10, R2, UR11, R3.reuse ;  /* 0x0000000b020a7c19 */ /* 0x100fe20008001203 */
[----:B------:R-:W-:Y:S01]  /*24d60*/  ULDC.64 UR8, c[0x0][0x620] ;  /* 0x0001880000087ab9 */ /* 0x000fe20000000a00 */
[----:B------:R-:W-:Y:S01]  /*24d70*/  SHF.R.U32.HI R2, RZ, UR11, R3 ;  /* 0x0000000bff027c19 */ /* 0x000fe20008011603 */
[----:B------:R-:W-:Y:S01]  /*24d80*/  IMAD.MOV.U32 R3, RZ, RZ, R16 ;  /* 0x000000ffff037224 */ /* 0x000fe200078e0010 */
[----:B------:R-:W-:Y:S01]  /*24d90*/  IADD3 R11, P0, RZ, -R10, RZ ;  /* 0x8000000aff0b7210 */ /* 0x000fe20007f1e0ff */
[----:B------:R-:W-:-:S04]  /*24da0*/  ULDC.64 UR10, c[0x0][0x640] ;  /* 0x00019000000a7ab9 */ /* 0x000fc80000000a00 */
[----:B------:R-:W-:Y:S01]  /*24db0*/  IMAD.X R2, RZ, RZ, ~R2, P0 ;  /* 0x000000ffff027224 */ /* 0x000fe200000e0e02 */
[----:B------:R-:W-:-:S03]  /*24dc0*/  ISETP.NE.U32.AND P0, PT, RZ, UR10, PT ;  /* 0x0000000aff007c0c */ /* 0x000fc6000bf05070 */
[----:B------:R-:W-:Y:S01]  /*24dd0*/  IMAD R2, R2, UR8, RZ ;  /* 0x0000000802027c24 */ /* 0x000fe2000f8e02ff */
[----:B------:R-:W-:-:S03]  /*24de0*/  ISETP.NE.AND.EX P0, PT, RZ, UR11, PT, P0 ;  /* 0x0000000bff007c0c */ /* 0x000fc6000bf05300 */
[----:B------:R-:W-:Y:S02]  /*24df0*/  IMAD R5, R11, UR9, R2 ;  /* 0x000000090b057c24 */ /* 0x000fe4000f8e0202 */
[----:B------:R-:W-:-:S04]  /*24e00*/  IMAD.MOV.U32 R2, RZ, RZ, R14 ;  /* 0x000000ffff027224 */ /* 0x000fc800078e000e */
[----:B------:R-:W-:Y:S01]  /*24e10*/  IMAD.WIDE.U32 R2, R11, UR8, R2 ;  /* 0x000000080b027c25 */ /* 0x000fe2000f8e0002 */
[----:B------:R-:W-:-:S03]  /*24e20*/  ULDC UR8, c[0x0][0x618] ;  /* 0x0001860000087ab9 */ /* 0x000fc60000000800 */
[----:B------:R-:W-:-:S05]  /*24e30*/  IMAD.IADD R3, R3, 0x1, R5 ;  /* 0x0000000103037824 */ /* 0x000fca00078e0205 */
[--C-:B------:R-:W-:Y:S02]  /*24e40*/  SHF.R.U64 R11, R2, UR8, R3.reuse ;  /* 0x00000008020b7c19 */ /* 0x100fe40008001203 */
[----:B------:R-:W-:Y:S01]  /*24e50*/  SHF.R.U32.HI R2, RZ, UR8, R3 ;  /* 0x00000008ff027c19 */ /* 0x000fe20008011603 */
[----:B------:R-:W-:-:S03]  /*24e60*/  ULDC UR8, c[0x0][0x608] ;  /* 0x0001820000087ab9 */ /* 0x000fc60000000800 */
[--C-:B------:R-:W-:Y:S02]  /*24e70*/  SHF.R.U64 R12, R11, UR8, R2.reuse ;  /* 0x000000080b0c7c19 */ /* 0x100fe40008001202 */
[----:B------:R-:W-:Y:S01]  /*24e80*/  SHF.R.U32.HI R3, RZ, UR8, R2 ;  /* 0x00000008ff037c19 */ /* 0x000fe20008011602 */
[----:B------:R-:W-:-:S03]  /*24e90*/  ULDC UR8, c[0x0][0x658] ;  /* 0x0001960000087ab9 */ /* 0x000fc60000000800 */
[--C-:B------:R-:W-:Y:S02]  /*24ea0*/  SHF.R.U64 R13, R12, UR8, R3.reuse ;  /* 0x000000080c0d7c19 */ /* 0x100fe40008001203 */
[----:B------:R-:W-:-:S03]  /*24eb0*/  SHF.R.U32.HI R14, RZ, UR8, R3 ;  /* 0x00000008ff0e7c19 */ /* 0x000fc60008011603 */
[----:B------:R-:W-:Y:S02]  /*24ec0*/  IMAD.MOV.U32 R2, RZ, RZ, R13 ;  /* 0x000000ffff027224 */ /* 0x000fe400078e000d */
        /* <DEDUP_REMOVED lines=12> */
.L_x_569:
[----:B------:R-:W-:Y:S01]  /*24f90*/  ULDC UR8, c[0x0][0x648] ;  /* 0x0001920000087ab9 */ /* 0x000fe20000000800 */
[----:B------:R-:W-:Y:S02]  /*24fa0*/  LOP3.LUT R12, R12, UR20, RZ, 0xc0, !PT ;  /* 0x000000140c0c7c12 */ /* 0x000fe4000f8ec0ff */
[----:B------:R-:W-:Y:S01]  /*24fb0*/  SHF.R.U64 R3, R2, UR8, R3 ;  /* 0x0000000802037c19 */ /* 0x000fe20008001203 */
[----:B------:R-:W-:-:S04]  /*24fc0*/  ULDC UR8, c[0x0][0x638] ;  /* 0x00018e0000087ab9 */ /* 0x000fc80000000800 */
[----:B------:R-:W-:Y:S02]  /*24fd0*/  IMAD.MOV R2, RZ, RZ, -R3 ;  /* 0x000000ffff027224 */ /* 0x000fe400078e0a03 */
[----:B------:R-:W-:Y:S02]  /*24fe0*/  IMAD R5, R3, UR6, R12 ;  /* 0x0000000603057c24 */ /* 0x000fe4000f8e020c */
[----:B------:R-:W-:Y:S01]  /*24ff0*/  IMAD R13, R2, UR8, R13 ;  /* 0x00000008020d7c24 */ /* 0x000fe2000f8e020d */
[----:B------:R-:W-:Y:S01]  /*25000*/  ULDC UR8, c[0x0][0x610] ;  /* 0x0001840000087ab9 */ /* 0x000fe20000000800 */
[----:B------:R-:W-:Y:S01]  /*25010*/  LOP3.LUT R2, R11, UR5, RZ, 0xc0, !PT ;  /* 0x000000050b027c12 */ /* 0x000fe2000f8ec0ff */
[----:B------:R-:W-:Y:S01]  /*25020*/  IMAD R8, R5, UR8, R8 ;  /* 0x0000000805087c24 */ /* 0x000fe2000f8e0208 */
[----:B------:R-:W-:-:S03]  /*25030*/  ULDC UR8, c[0x0][0x600] ;  /* 0x0001800000087ab9 */ /* 0x000fc60000000800 */
[----:B------:R-:W-:Y:S02]  /*25040*/  IMAD R13, R13, UR8, R2 ;  /* 0x000000080d0d7c24 */ /* 0x000fe4000f8e0202 */
[----:B------:R-:W-:-:S03]  /*25050*/  IMAD.MOV.U32 R2, RZ, RZ, 0x1 ;  /* 0x00000001ff027424 */ /* 0x000fc600078e00ff */
[----:B------:R-:W-:Y:S02]  /*25060*/  SEL R4, R13, R8, !P4 ;  /* 0x000000080d047207 */ /* 0x000fe40006000000 */
[----:B------:R-:W-:-:S07]  /*25070*/  SEL R5, R8, R13, !P4 ;  /* 0x0000000d08057207 */ /* 0x000fce0006000000 */
.L_x_567:
[----:B------:R-:W-:Y:S05]  /*25080*/  BSYNC B1 ;  /* 0x0000000000017941 */ /* 0x000fea0003800000 */
.L_x_566:
[----:B------:R-:W-:-:S13]  /*25090*/  LOP3.LUT P0, RZ, R2, 0xff, RZ, 0xc0, !PT ;  /* 0x000000ff02ff7812 */ /* 0x000fda000780c0ff */
[----:B------:R-:W-:Y:S05]  /*250a0*/  @P0 BRA `(.L_x_570) ;  /* 0xfffffff400300947 */ /* 0x000fea000383ffff */
[----:B------:R-:W-:Y:S05]  /*250b0*/  BSYNC B0 ;  /* 0x0000000000007941 */ /* 0x000fea0003800000 */
.L_x_559:
[----:B------:R-:W-:-:S03]  /*250c0*/  UMOV UR8, 0xffffffff ;  /* 0xffffffff00087882 */ /* 0x000fc60000000000 */
[----:B------:R-:W-:Y:S05]  /*250d0*/  BRA.DIV UR8, `(.L_x_571) ;  /* 0x00000006084c7947 */ /* 0x000fea000b800000 */
[----:B------:R-:W-:-:S13]  /*250e0*/  ELECT P0, URZ, PT ;  /* 0x00000000003f782f */ /* 0x000fda0003800000 */
.L_x_586:
[----:B------:R-:W-:Y:S04]  /*250f0*/  BSSY B0, `(.L_x_572) ;  /* 0x0000035000007945 */ /* 0x000fe80003800000 */
[----:B------:R-:W-:Y:S05]  /*25100*/  @!P0 BRA `(.L_x_573) ;  /* 0x0000000000cc8947 */ /* 0x000fea0003800000 */
[----:B------:R-:W-:-:S04]  /*25110*/  ULOP3.LUT UR8, UR13, 0x2, URZ, 0xfc, !UPT ;  /* 0x000000020d087892 */ /* 0x000fc8000f8efc3f */
[----:B------:R-:W-:-:S06]  /*25120*/  UISETP.NE.AND UP0, UPT, UR8, 0x3, UPT ;  /* 0x000000030800788c */ /* 0x000fcc000bf05270 */
[----:B------:R-:W-:-:S13]  /*25130*/  PLOP3.LUT P0, PT, PT, PT, UP0, 0x80, 0x0 ;  /* 0x000000000000781c */ /* 0x000fda0003f0f008 */
[----:B------:R-:W-:Y:S05]  /*25140*/  @!P0 BRA `(.L_x_574) ;  /* 0x0000000000048947 */ /* 0x000fea0003800000 */
[----:B------:R-:W-:Y:S01]  /*25150*/  BPT.TRAP 0x1 ;  /* 0x000000040000795c */ /* 0x000fe20000300000 */
.L_x_574:
[----:B------:R-:W0:Y:S01]  /*25160*/  S2R R3, SR_CgaCtaId ;  /* 0x0000000000037919 */ /* 0x000e220000008800 */
[----:B------:R-:W-:Y:S02]  /*25170*/  MOV R0, 0x400 ;  /* 0x0000040000007802 */ /* 0x000fe40000000f00 */
[----:B------:R-:W-:Y:S02]  /*25180*/  SHF.L.U32 R2, R6, 0x1f, RZ ;  /* 0x0000001f06027819 */ /* 0x000fe400000006ff */
[----:B0-----:R-:W-:-:S05]  /*25190*/  LEA R0, R3, R0, 0x18 ;  /* 0x0000000003007211 */ /* 0x001fca00078ec0ff */
[----:B------:R-:W-:-:S04]  /*251a0*/  VIADD R0, R0, 0x28 ;  /* 0x0000002800007836 */ /* 0x000fc80000000000 */
[----:B------:R-:W-:-:S04]  /*251b0*/  IMAD R3, R7, 0x8, R0 ;  /* 0x0000000807037824 */ /* 0x000fc800078e0200 */
[----:B------:R-:W0:Y:S02]  /*251c0*/  SYNCS.PHASECHK.TRANS64.TRYWAIT P0, [R3+URZ], R2 ;  /* 0x00000002030075a7 */ /* 0x000e24000800017f */
[----:B0-----:R-:W-:Y:S05]  /*251d0*/  @!P0 BRA `(.L_x_575) ;  /* 0x00000004002c8947 */ /* 0x001fea0003800000 */
.L_x_587:
[----:B------:R-:W-:-:S05]  /*251e0*/  VIADD R7, R7, 0x1 ;  /* 0x0000000107077836 */ /* 0x000fca0000000000 */
[----:B------:R-:W-:-:S04]  /*251f0*/  ISETP.NE.AND P0, PT, R7, 0x5, PT ;  /* 0x000000050700780c */ /* 0x000fc80003f05270 */
[----:B0-----:R-:W-:Y:S02]  /*25200*/  SEL R3, RZ, 0x1, P0 ;  /* 0x00000001ff037807 */ /* 0x001fe40000000000 */
[----:B------:R-:W-:Y:S02]  /*25210*/  SEL R7, R7, RZ, P0 ;  /* 0x000000ff07077207 */ /* 0x000fe40000000000 */
[----:B------:R-:W-:-:S03]  /*25220*/  LOP3.LUT R6, R6, R3, RZ, 0x3c, !PT ;  /* 0x0000000306067212 */ /* 0x000fc600078e3cff */
[----:B------:R-:W-:Y:S01]  /*25230*/  IMAD R3, R7, 0x8, R0 ;  /* 0x0000000807037824 */ /* 0x000fe200078e0200 */
[----:B------:R-:W-:-:S04]  /*25240*/  SHF.L.U32 R2, R6, 0x1f, RZ ;  /* 0x0000001f06027819 */ /* 0x000fc800000006ff */
[----:B------:R-:W0:Y:S02]  /*25250*/  SYNCS.PHASECHK.TRANS64.TRYWAIT P0, [R3+URZ], R2 ;  /* 0x00000002030075a7 */ /* 0x000e24000800017f */
[----:B0-----:R-:W-:Y:S05]  /*25260*/  @!P0 BRA `(.L_x_576) ;  /* 0x00000004001c8947 */ /* 0x001fea0003800000 */
.L_x_588:
[----:B0-----:R-:W-:-:S05]  /*25270*/  VIADD R2, R7, 0x1 ;  /* 0x0000000107027836 */ /* 0x001fca0000000000 */
[----:B------:R-:W-:-:S04]  /*25280*/  ISETP.NE.AND P0, PT, R2, 0x5, PT ;  /* 0x000000050200780c */ /* 0x000fc80003f05270 */
[----:B------:R-:W-:Y:S02]  /*25290*/  SEL R3, RZ, 0x1, P0 ;  /* 0x00000001ff037807 */ /* 0x000fe40000000000 */
[----:B------:R-:W-:Y:S02]  /*252a0*/  SEL R5, R2, RZ, P0 ;  /* 0x000000ff02057207 */ /* 0x000fe40000000000 */
[----:B------:R-:W-:-:S03]  /*252b0*/  LOP3.LUT R6, R6, R3, RZ, 0x3c, !PT ;  /* 0x0000000306067212 */ /* 0x000fc600078e3cff */
[----:B------:R-:W-:Y:S01]  /*252c0*/  IMAD R3, R5, 0x8, R0 ;  /* 0x0000000805037824 */ /* 0x000fe200078e0200 */
[----:B------:R-:W-:-:S04]  /*252d0*/  SHF.L.U32 R2, R6, 0x1f, RZ ;  /* 0x0000001f06027819 */ /* 0x000fc800000006ff */
[----:B------:R-:W0:Y:S02]  /*252e0*/  SYNCS.PHASECHK.TRANS64.TRYWAIT P0, [R3+URZ], R2 ;  /* 0x00000002030075a7 */ /* 0x000e24000800017f */
[----:B0-----:R-:W-:Y:S05]  /*252f0*/  @!P0 BRA `(.L_x_577) ;  /* 0x00000004000c8947 */ /* 0x001fea0003800000 */
.L_x_589:
        /* <DEDUP_REMOVED lines=9> */
.L_x_590:
[----:B0-----:R-:W-:-:S05]  /*25390*/  VIADD R2, R5, 0x1 ;  /* 0x0000000105027836 */ /* 0x001fca0000000000 */
[----:B------:R-:W-:-:S04]  /*253a0*/  ISETP.NE.AND P0, PT, R2, 0x5, PT ;  /* 0x000000050200780c */ /* 0x000fc80003f05270 */
[----:B------:R-:W-:Y:S02]  /*253b0*/  SEL R4, RZ, 0x1, P0 ;  /* 0x00000001ff047807 */ /* 0x000fe40000000000 */
[----:B------:R-:W-:Y:S02]  /*253c0*/  SEL R3, R2, RZ, P0 ;  /* 0x000000ff02037207 */ /* 0x000fe40000000000 */
[----:B------:R-:W-:-:S03]  /*253d0*/  LOP3.LUT R4, R7, R4, RZ, 0x3c, !PT ;  /* 0x0000000407047212 */ /* 0x000fc600078e3cff */
[----:B------:R-:W-:Y:S01]  /*253e0*/  IMAD R3, R3, 0x8, R0 ;  /* 0x0000000803037824 */ /* 0x000fe200078e0200 */
[----:B------:R-:W-:-:S07]  /*253f0*/  SHF.L.U32 R0, R4, 0x1f, RZ ;  /* 0x0000001f04007819 */ /* 0x000fce00000006ff */
.L_x_579:
[----:B0-----:R0:W1:Y:S02]  /*25400*/  SYNCS.PHASECHK.TRANS64.TRYWAIT P0, [R3+URZ], R0 ;  /* 0x00000000030075a7 */ /* 0x001064000800017f */
[----:B-1----:R-:W-:Y:S05]  /*25410*/  @!P0 NANOSLEEP.SYNCS 0x989680 ;  /* 0x009896800000895d */ /* 0x002fea0003900000 */
[----:B------:R-:W1:Y:S02]  /*25420*/  @!P0 SYNCS.PHASECHK.TRANS64 P0, [R3+URZ], R0 ;  /* 0x00000000030085a7 */ /* 0x000e64000800007f */
[----:B-1----:R-:W-:Y:S05]  /*25430*/  @!P0 BRA `(.L_x_579) ;  /* 0xfffffffc00f08947 */ /* 0x002fea000383ffff */
.L_x_573:
[----:B------:R-:W-:Y:S05]  /*25440*/  BSYNC B0 ;  /* 0x0000000000007941 */ /* 0x000fea0003800000 */
.L_x_572:
[----:B------:R-:W-:Y:S05]  /*25450*/  EXIT ;  /* 0x000000000000794d */ /* 0x000fea0003800000 */
.L_x_21:
[----:B--2---:R-:W-:-:S04]  /*25460*/  IMAD.U32 R3, RZ, RZ, UR6 ;  /* 0x00000006ff037e24 */ /* 0x004fc8000f8e00ff */
[----:B------:R2:W3:Y:S03]  /*25470*/  SYNCS.PHASECHK.TRANS64.TRYWAIT P0, [R3+URZ], R0 ;  /* 0x00000000030075a7 */ /* 0x0004e6000800017f */
[----:B---3--:R-:W-:Y:S05]  /*25480*/  @!P0 NANOSLEEP.SYNCS 0x989680 ;  /* 0x009896800000895d */ /* 0x008fea0003900000 */
[----:B------:R-:W3:Y:S02]  /*25490*/  @!P0 SYNCS.PHASECHK.TRANS64 P0, [R3+URZ], R0 ;  /* 0x00000000030085a7 */ /* 0x000ee4000800007f */
[----:B---3--:R-:W-:Y:S05]  /*254a0*/  @!P0 BRA `(.L_x_21) ;  /* 0xfffffffc00ec8947 */ /* 0x008fea000383ffff */
[----:B------:R-:W-:Y:S05]  /*254b0*/  BRA `(.L_x_20) ;  /* 0xfffffdd800547947 */ /* 0x000fea000383ffff */
.L_x_27:
[----:B-----5:R2:W-:Y:S02]  /*254c0*/  STL [R1+0x474], R0 ;  /* 0x0004740001007387 */ /* 0x0205e40000100800 */
[----:B--2---:R-:W-:-:S04]  /*254d0*/  IMAD.U32 R0, RZ, RZ, UR16 ;  /* 0x00000010ff007e24 */ /* 0x004fc8000f8e00ff */
[----:B------:R2:W3:Y:S03]  /*254e0*/  SYNCS.PHASECHK.TRANS64.TRYWAIT P0, [R0+URZ], R2 ;  /* 0x00000002000075a7 */ /* 0x0004e6000800017f */
[----:B---3--:R-:W-:Y:S05]  /*254f0*/  @!P0 NANOSLEEP.SYNCS 0x989680 ;  /* 0x009896800000895d */ /* 0x008fea0003900000 */
[----:B------:R2:W3:Y:S02]  /*25500*/  @!P0 SYNCS.PHASECHK.TRANS64 P0, [R0+URZ], R2 ;  /* 0x00000002000085a7 */ /* 0x0004e4000800007f */
[----:B--2---:R2:W5:Y:S02]  /*25510*/  LDL.LU R0, [R1+0x474] ;  /* 0x0004740001007983 */ /* 0x0045640000300800 */
[----:B--23--:R-:W-:Y:S05]  /*25520*/  @!P0 BRA `(.L_x_27) ;  /* 0xfffffffc00e48947 */ /* 0x00cfea000383ffff */
[----:B------:R-:W-:Y:S05]  /*25530*/  BRA `(.L_x_26) ;  /* 0xfffffe1c00207947 */ /* 0x000fea000383ffff */
.L_x_560:
[----:B------:R-:W-:Y:S01]  /*25540*/  BSSY B1, `(.L_x_580) ;  /* 0x0000006000017945 */ /* 0x000fe20003800000 */
[----:B------:R-:W-:-:S07]  /*25550*/  IMAD.MOV.U32 R2, RZ, RZ, -0x1 ;  /* 0xffffffffff027424 */ /* 0x000fce00078e00ff */
[----:B------:R-:W-:Y:S05]  /*25560*/  WARPSYNC.COLLECTIVE R2, `(.L_x_581) ;  /* 0x00000000020c7348 */ /* 0x000fea0003c00000 */
[----:B------:R-:W-:Y:S02]  /*25570*/  ELECT P0, UR62, PT ;  /* 0x00000000003e782f */ /* 0x000fe40003800000 */
[----:B------:R-:W-:Y:S01]  /*25580*/  MOV R2, UR62 ;  /* 0x0000003e00027c02 */ /* 0x000fe20008000f00 */
[----:B------:R-:W-:Y:S10]  /*25590*/  ENDCOLLECTIVE ;  /* 0x000000000000791b */ /* 0x000ff40003800000 */
.L_x_581:
[----:B------:R-:W-:Y:S05]  /*255a0*/  BSYNC B1 ;  /* 0x0000000000017941 */ /* 0x000fea0003800000 */
.L_x_580:
[----:B------:R-:W-:Y:S05]  /*255b0*/  BRA `(.L_x_582) ;  /* 0xffffffec00f87947 */ /* 0x000fea000383ffff */
.L_x_563:
[----:B0-----:R0:W1:Y:S02]  /*255c0*/  SYNCS.PHASECHK.TRANS64.TRYWAIT P0, [R12+URZ+0x28], R11 ;  /* 0x0000280b0c0075a7 */ /* 0x001064000800017f */
[----:B-1----:R-:W-:Y:S05]  /*255d0*/  @!P0 NANOSLEEP.SYNCS 0x989680 ;  /* 0x009896800000895d */ /* 0x002fea0003900000 */
[----:B------:R-:W1:Y:S02]  /*255e0*/  @!P0 SYNCS.PHASECHK.TRANS64 P0, [R12+URZ+0x28], R11 ;  /* 0x0000280b0c0085a7 */ /* 0x000e64000800007f */
[----:B-1----:R-:W-:Y:S05]  /*255f0*/  @!P0 BRA `(.L_x_563) ;  /* 0xfffffffc00f08947 */ /* 0x002fea000383ffff */
[----:B------:R-:W-:Y:S05]  /*25600*/  BRA `(.L_x_583) ;  /* 0xfffffff000307947 */ /* 0x000fea000383ffff */
.L_x_571:
[----:B------:R-:W-:Y:S01]  /*25610*/  BSSY B0, `(.L_x_584) ;  /* 0x0000006000007945 */ /* 0x000fe20003800000 */
[----:B------:R-:W-:-:S07]  /*25620*/  IMAD.MOV.U32 R2, RZ, RZ, -0x1 ;  /* 0xffffffffff027424 */ /* 0x000fce00078e00ff */
[----:B------:R-:W-:Y:S05]  /*25630*/  WARPSYNC.COLLECTIVE R2, `(.L_x_585) ;  /* 0x00000000020c7348 */ /* 0x000fea0003c00000 */
[----:B------:R-:W-:Y:S02]  /*25640*/  ELECT P0, UR62, PT ;  /* 0x00000000003e782f */ /* 0x000fe40003800000 */
[----:B------:R-:W-:Y:S01]  /*25650*/  MOV R2, UR62 ;  /* 0x0000003e00027c02 */ /* 0x000fe20008000f00 */
[----:B------:R-:W-:Y:S10]  /*25660*/  ENDCOLLECTIVE ;  /* 0x000000000000791b */ /* 0x000ff40003800000 */
.L_x_585:
[----:B------:R-:W-:Y:S05]  /*25670*/  BSYNC B0 ;  /* 0x0000000000007941 */ /* 0x000fea0003800000 */
.L_x_584:
[----:B------:R-:W-:Y:S05]  /*25680*/  BRA `(.L_x_586) ;  /* 0xfffffff800987947 */ /* 0x000fea000383ffff */
.L_x_575:
[----:B0-----:R0:W1:Y:S02]  /*25690*/  SYNCS.PHASECHK.TRANS64.TRYWAIT P0, [R3+URZ], R2 ;  /* 0x00000002030075a7 */ /* 0x001064000800017f */
[----:B-1----:R-:W-:Y:S05]  /*256a0*/  @!P0 NANOSLEEP.SYNCS 0x989680 ;  /* 0x009896800000895d */ /* 0x002fea0003900000 */
[----:B------:R-:W1:Y:S02]  /*256b0*/  @!P0 SYNCS.PHASECHK.TRANS64 P0, [R3+URZ], R2 ;  /* 0x00000002030085a7 */ /* 0x000e64000800007f */
[----:B-1----:R-:W-:Y:S05]  /*256c0*/  @!P0 BRA `(.L_x_575) ;  /* 0xfffffffc00f08947 */ /* 0x002fea000383ffff */
[----:B------:R-:W-:Y:S05]  /*256d0*/  BRA `(.L_x_587) ;  /* 0xfffffff800c07947 */ /* 0x000fea000383ffff */
.L_x_576:
[----:B0-----:R0:W1:Y:S02]  /*256e0*/  SYNCS.PHASECHK.TRANS64.TRYWAIT P0, [R3+URZ], R2 ;  /* 0x00000002030075a7 */ /* 0x001064000800017f */
[----:B-1----:R-:W-:Y:S05]  /*256f0*/  @!P0 NANOSLEEP.SYNCS 0x989680 ;  /* 0x009896800000895d */ /* 0x002fea0003900000 */
[----:B------:R-:W1:Y:S02]  /*25700*/  @!P0 SYNCS.PHASECHK.TRANS64 P0, [R3+URZ], R2 ;  /* 0x00000002030085a7 */ /* 0x000e64000800007f */
[----:B-1----:R-:W-:Y:S05]  /*25710*/  @!P0 BRA `(.L_x_576) ;  /* 0xfffffffc00f08947 */ /* 0x002fea000383ffff */
[----:B------:R-:W-:Y:S05]  /*25720*/  BRA `(.L_x_588) ;  /* 0xfffffff800d07947 */ /* 0x000fea000383ffff */
.L_x_577:
[----:B0-----:R0:W1:Y:S02]  /*25730*/  SYNCS.PHASECHK.TRANS64.TRYWAIT P0, [R3+URZ], R2 ;  /* 0x00000002030075a7 */ /* 0x001064000800017f */
[----:B-1----:R-:W-:Y:S05]  /*25740*/  @!P0 NANOSLEEP.SYNCS 0x989680 ;  /* 0x009896800000895d */ /* 0x002fea0003900000 */
[----:B------:R-:W1:Y:S02]  /*25750*/  @!P0 SYNCS.PHASECHK.TRANS64 P0, [R3+URZ], R2 ;  /* 0x00000002030085a7 */ /* 0x000e64000800007f */
[----:B-1----:R-:W-:Y:S05]  /*25760*/  @!P0 BRA `(.L_x_577) ;  /* 0xfffffffc00f08947 */ /* 0x002fea000383ffff */
[----:B------:R-:W-:Y:S05]  /*25770*/  BRA `(.L_x_589) ;  /* 0xfffffff800e07947 */ /* 0x000fea000383ffff */
.L_x_578:
[----:B0-----:R0:W1:Y:S02]  /*25780*/  SYNCS.PHASECHK.TRANS64.TRYWAIT P0, [R3+URZ], R2 ;  /* 0x00000002030075a7 */ /* 0x001064000800017f */
[----:B-1----:R-:W-:Y:S05]  /*25790*/  @!P0 NANOSLEEP.SYNCS 0x989680 ;  /* 0x009896800000895d */ /* 0x002fea0003900000 */
[----:B------:R-:W1:Y:S02]  /*257a0*/  @!P0 SYNCS.PHASECHK.TRANS64 P0, [R3+URZ], R2 ;  /* 0x00000002030085a7 */ /* 0x000e64000800007f */
[----:B-1----:R-:W-:Y:S05]  /*257b0*/  @!P0 BRA `(.L_x_578) ;  /* 0xfffffffc00f08947 */ /* 0x002fea000383ffff */
[----:B------:R-:W-:Y:S05]  /*257c0*/  BRA `(.L_x_590) ;  /* 0xfffffff800f07947 */ /* 0x000fea000383ffff */
.L_x_591:
[----:B------:R-:W-:-:S00]  /*257d0*/  BRA `(.L_x_591) ;  /* 0xfffffffc00fc7947 */ /* 0x000fc0000383ffff */
[----:B------:R-:W-:-:S00]  /*257e0*/  NOP ;  /* 0x0000000000007918 */ /* 0x000fc00000000000 */
        /* <DEDUP_REMOVED lines=9> */
.L_x_592:


//--------------------- .nv.shared._ZN7cutlass13device_kernelINS_4gemm6kernel13GemmUniversalIN4cute5tupleIJiiiiEEENS1_10collective13CollectiveMmaINS1_37MainloopSm90TmaGmmaWarpSpecializedFP8ILi5ENS5_IJNS4_1CILi2EEENSA_ILi1EEESC_EEENS1_35KernelTmaWarpSpecializedCooperativeEEENS5_IJNSA_ILi256EEESG_NSA_ILi64EEEEEENS_12float_e5m2_tENS5_IJlSC_lEEESJ_SK_NS4_8TiledMMAINS4_8MMA_AtomIJNS4_4SM904GMMA31MMA_64x256x32_F32E5M2E5M2_SS_TNILNSO_7ScaleInE1ELSQ_1EEEEEENS4_6LayoutISD_NS5_IJSC_NSA_ILi0EEESU_EEEEENS5_IJNS4_10UnderscoreESX_SX_EEEEENS4_13SM90_TMA_LOADENS4_14ComposedLayoutINS4_7SwizzleILi2ELi4ELi3EEENS4_18smem_ptr_flag_bitsILi8EEENST_INS5_IJNSA_ILi8EEESH_EEENS5_IJSH_SC_EEEEEEEvNS4_8identityENS4_23SM90_TMA_LOAD_MULTICASTES1A_vS1B_EENS_8epilogue10collective6detail29Sm90TmaWarpSpecializedAdapterINS1F_15DefaultEpilogueISJ_SK_SK_NS1E_6thread17LinearCombinationISJ_Li1EffLNS1J_9ScaleType4KindE0ELNS_15FloatRoundStyleE2ESJ_EENS1_15EpilogueDefaultEEEEEvvEEEEvNT_6ParamsE --------------------------
	.section	.nv.shared._ZN7cutlass13device_kernelINS_4gemm6kernel13GemmUniversalIN4cute5tupleIJiiiiEEENS1_10collective13CollectiveMmaINS1_37MainloopSm90TmaGmmaWarpSpecializedFP8ILi5ENS5_IJNS4_1CILi2EEENSA_ILi1EEESC_EEENS1_35KernelTmaWarpSpecializedCooperativeEEENS5_IJNSA_ILi256EEESG_NSA_ILi64EEEEEENS_12float_e5m2_tENS5_IJlSC_lEEESJ_SK_NS4_8TiledMMAINS4_8MMA_AtomIJNS4_4SM904GMMA31MMA_64x256x32_F32E5M2E5M2_SS_TNILNSO_7ScaleInE1ELSQ_1EEEEEENS4_6LayoutISD_NS5_IJSC_NSA_ILi0EEESU_EEEEENS5_IJNS4_10UnderscoreESX_SX_EEEEENS4_13SM90_TMA_LOADENS4_14ComposedLayoutINS4_7SwizzleILi2ELi4ELi3EEENS4_18smem_ptr_flag_bitsILi8EEENST_INS5_IJNSA_ILi8EEESH_EEENS5_IJSH_SC_EEEEEEEvNS4_8identityENS4_23SM90_TMA_LOAD_MULTICASTES1A_vS1B_EENS_8epilogue10collective6detail29Sm90TmaWarpSpecializedAdapterINS1F_15DefaultEpilogueISJ_SK_SK_NS1E_6thread17LinearCombinationISJ_Li1EffLNS1J_9ScaleType4KindE0ELNS_15FloatRoundStyleE2ESJ_EENS1_15EpilogueDefaultEEEEEvvEEEEvNT_6ParamsE,"aw",@nobits
	.sectionflags	@""
	.align	16
	.zero		1024


//--------------------- .nv.shared.reserved.0     --------------------------
	.section	.nv.shared.reserved.0,"aw",@nobits
	.weak		__nv_reservedSMEM_offset_0_alias
	.size		__nv_reservedSMEM_offset_0_alias, 0, 0
	.other		__nv_reservedSMEM_offset_0_alias,@"STO_CUDA_RESERVED_SHARED STV_DEFAULT"
__nv_reservedSMEM_offset_0_alias:
	.zero		0


//--------------------- .nv.global                --------------------------
	.section	.nv.global,"aw",@nobits
.nv.global:
	.type		_ZN39_INTERNAL_10d296f9_4_k_cu_14b75ba0_57954cute1_E,@object
	.size		_ZN39_INTERNAL_10d296f9_4_k_cu_14b75ba0_57954cute1_E,(_ZN39_INTERNAL_10d296f9_4_k_cu_14b75ba0_57954cuda3std3__45__cpo6cbeginE - _ZN39_INTERNAL_10d296f9_4_k_cu_14b75ba0_57954cute1_E)
_ZN39_INTERNAL_10d296f9_4_k_cu_14b75ba0_57954cute1_E:
	.zero		1
	.type		_ZN39_INTERNAL_10d296f9_4_k_cu_14b75ba0_57954cuda3std3__45__cpo6cbeginE,@object
	.size		_ZN39_INTERNAL_10d296f9_4_k_cu_14b75ba0_57954cuda3std3__45__cpo6cbeginE,(_ZN39_INTERNAL_10d296f9_4_k_cu_14b75ba0_57954cuda3std3__48in_placeE - _ZN39_INTERNAL_10d296f9_4_k_cu_14b75ba0_57954cuda3std3__45__cpo6cbeginE)
_ZN39_INTERNAL_10d296f9_4_k_cu_14b75ba0_57954cuda3std3__45__cpo6cbeginE:
	.zero		1
	.type		_ZN39_INTERNAL_10d296f9_4_k_cu_14b75ba0_57954cuda3std3__48in_placeE,@object
	.size		_ZN39_INTERNAL_10d296f9_4_k_cu_14b75ba0_57954cuda3std3__48in_placeE,(_ZN39_INTERNAL_10d296f9_4_k_cu_14b75ba0_57954cuda3std6ranges3__45__cpo9iter_moveE - _ZN39_INTERNAL_10d296f9_4_k_cu_14b75ba0_57954cuda3std3__48in_placeE)
_ZN39_INTERNAL_10d296f9_4_k_cu_14b75ba0_57954cuda3std3__48in_placeE:
	.zero		1
	.type		_ZN39_INTERNAL_10d296f9_4_k_cu_14b75ba0_57954cuda3std6ranges3__45__cpo9iter_moveE,@object
	.size		_ZN39_INTERNAL_10d296f9_4_k_cu_14b75ba0_57954cuda3std6ranges3__45__cpo9iter_moveE,(_ZN39_INTERNAL_10d296f9_4_k_cu_14b75ba0_57954cuda3std3__45__cpo5beginE - _ZN39_INTERNAL_10d296f9_4_k_cu_14b75ba0_57954cuda3std6ranges3__45__cpo9iter_moveE)
_ZN39_INTERNAL_10d296f9_4_k_cu_14b75ba0_57954cuda3std6ranges3__45__cpo9iter_moveE:
	.zero		1
	.type		_ZN39_INTERNAL_10d296f9_4_k_cu_14b75ba0_57954cuda3std3__45__cpo5beginE,@object
	.size		_ZN39_INTERNAL_10d296f9_4_k_cu_14b75ba0_57954cuda3std3__45__cpo5beginE,(_ZN39_INTERNAL_10d296f9_4_k_cu_14b75ba0_57954cuda3std3__441_GLOBAL__N__10d296f9_4_k_cu_14b75ba0_57956ignoreE - _ZN39_INTERNAL_10d296f9_4_k_cu_14b75ba0_57954cuda3std3__45__cpo5beginE)
_ZN39_INTERNAL_10d296f9_4_k_cu_14b75ba0_57954cuda3std3__45__cpo5beginE:
	.zero		1
	.type		_ZN39_INTERNAL_10d296f9_4_k_cu_14b75ba0_57954cuda3std3__441_GLOBAL__N__10d296f9_4_k_cu_14b75ba0_57956ignoreE,@object
	.size		_ZN39_INTERNAL_10d296f9_4_k_cu_14b75ba0_57954cuda3std3__441_GLOBAL__N__10d296f9_4_k_cu_14b75ba0_57956ignoreE,(_ZN39_INTERNAL_10d296f9_4_k_cu_14b75ba0_57954cute7productE - _ZN39_INTERNAL_10d296f9_4_k_cu_14b75ba0_57954cuda3std3__441_GLOBAL__N__10d296f9_4_k_cu_14b75ba0_57956ignoreE)
_ZN39_INTERNAL_10d296f9_4_k_cu_14b75ba0_57954cuda3std3__441_GLOBAL__N__10d296f9_4_k_cu_14b75ba0_57956ignoreE:
	.zero		1
	.type		_ZN39_INTERNAL_10d296f9_4_k_cu_14b75ba0_57954cute7productE,@object
	.size		_ZN39_INTERNAL_10d296f9_4_k_cu_14b75ba0_57954cute7productE,(_ZN39_INTERNAL_10d296f9_4_k_cu_14b75ba0_57954cuda3std3__45__cpo3endE - _ZN39_INTERNAL_10d296f9_4_k_cu_14b75ba0_57954cute7productE)
_ZN39_INTERNAL_10d296f9_4_k_cu_14b75ba0_57954cute7productE:
	.zero		1
	.type		_ZN39_INTERNAL_10d296f9_4_k_cu_14b75ba0_57954cuda3std3__45__cpo3endE,@object
	.size		_ZN39_INTERNAL_10d296f9_4_k_cu_14b75ba0_57954cuda3std3__45__cpo3endE,(_ZN39_INTERNAL_10d296f9_4_k_cu_14b75ba0_57954cuda3std3__419piecewise_constructE - _ZN39_INTERNAL_10d296f9_4_k_cu_14b75ba0_57954cuda3std3__45__cpo3endE)
_ZN39_INTERNAL_10d296f9_4_k_cu_14b75ba0_57954cuda3std3__45__cpo3endE:
	.zero		1
	.type		_ZN39_INTERNAL_10d296f9_4_k_cu_14b75ba0_57954cuda3std3__419piecewise_constructE,@object
	.size		_ZN39_INTERNAL_10d296f9_4_k_cu_14b75ba0_57954cuda3std3__419piecewise_constructE,(_ZN39_INTERNAL_10d296f9_4_k_cu_14b75ba0_57954cuda3std3__45__cpo4cendE - _ZN39_INTERNAL_10d296f9_4_k_cu_14b75ba0_57954cuda3std3__419piecewise_constructE)
_ZN39_INTERNAL_10d296f9_4_k_cu_14b75ba0_57954cuda3std3__419piecewise_constructE:
	.zero		1
	.type		_ZN39_INTERNAL_10d296f9_4_k_cu_14b75ba0_57954cuda3std3__45__cpo4cendE,@object
	.size		_ZN39_INTERNAL_10d296f9_4_k_cu_14b75ba0_57954cuda3std3__45__cpo4cendE,(_ZN39_INTERNAL_10d296f9_4_k_cu_14b75ba0_57954cuda3std6ranges3__45__cpo4swapE - _ZN39_INTERNAL_10d296f9_4_k_cu_14b75ba0_57954cuda3std3__45__cpo4cendE)
_ZN39_INTERNAL_10d296f9_4_k_cu_14b75ba0_57954cuda3std3__45__cpo4cendE:
	.zero		1
	.type		_ZN39_INTERNAL_10d296f9_4_k_cu_14b75ba0_57954cuda3std6ranges3__45__cpo4swapE,@object
	.size		_ZN39_INTERNAL_10d296f9_4_k_cu_14b75ba0_57954cuda3std6ranges3__45__cpo4swapE,(.L_7 - _ZN39_INTERNAL_10d296f9_4_k_cu_14b75ba0_57954cuda3std6ranges3__45__cpo4swapE)
_ZN39_INTERNAL_10d296f9_4_k_cu_14b75ba0_57954cuda3std6ranges3__45__cpo4swapE:
	.zero		1
.L_7:


//--------------------- .nv.constant0._ZN7cutlass13device_kernelINS_4gemm6kernel13GemmUniversalIN4cute5tupleIJiiiiEEENS1_10collective13CollectiveMmaINS1_37MainloopSm90TmaGmmaWarpSpecializedFP8ILi5ENS5_IJNS4_1CILi2EEENSA_ILi1EEESC_EEENS1_35KernelTmaWarpSpecializedCooperativeEEENS5_IJNSA_ILi256EEESG_NSA_ILi64EEEEEENS_12float_e5m2_tENS5_IJlSC_lEEESJ_SK_NS4_8TiledMMAINS4_8MMA_AtomIJNS4_4SM904GMMA31MMA_64x256x32_F32E5M2E5M2_SS_TNILNSO_7ScaleInE1ELSQ_1EEEEEENS4_6LayoutISD_NS5_IJSC_NSA_ILi0EEESU_EEEEENS5_IJNS4_10UnderscoreESX_SX_EEEEENS4_13SM90_TMA_LOADENS4_14ComposedLayoutINS4_7SwizzleILi2ELi4ELi3EEENS4_18smem_ptr_flag_bitsILi8EEENST_INS5_IJNSA_ILi8EEESH_EEENS5_IJSH_SC_EEEEEEEvNS4_8identityENS4_23SM90_TMA_LOAD_MULTICASTES1A_vS1B_EENS_8epilogue10collective6detail29Sm90TmaWarpSpecializedAdapterINS1F_15DefaultEpilogueISJ_SK_SK_NS1E_6thread17LinearCombinationISJ_Li1EffLNS1J_9ScaleType4KindE0ELNS_15FloatRoundStyleE2ESJ_EENS1_15EpilogueDefaultEEEEEvvEEEEvNT_6ParamsE --------------------------
	.section	.nv.constant0._ZN7cutlass13device_kernelINS_4gemm6kernel13GemmUniversalIN4cute5tupleIJiiiiEEENS1_10collective13CollectiveMmaINS1_37MainloopSm90TmaGmmaWarpSpecializedFP8ILi5ENS5_IJNS4_1CILi2EEENSA_ILi1EEESC_EEENS1_35KernelTmaWarpSpecializedCooperativeEEENS5_IJNSA_ILi256EEESG_NSA_ILi64EEEEEENS_12float_e5m2_tENS5_IJlSC_lEEESJ_SK_NS4_8TiledMMAINS4_8MMA_AtomIJNS4_4SM904GMMA31MMA_64x256x32_F32E5M2E5M2_SS_TNILNSO_7ScaleInE1ELSQ_1EEEEEENS4_6LayoutISD_NS5_IJSC_NSA_ILi0EEESU_EEEEENS5_IJNS4_10UnderscoreESX_SX_EEEEENS4_13SM90_TMA_LOADENS4_14ComposedLayoutINS4_7SwizzleILi2ELi4ELi3EEENS4_18smem_ptr_flag_bitsILi8EEENST_INS5_IJNSA_ILi8EEESH_EEENS5_IJSH_SC_EEEEEEEvNS4_8identityENS4_23SM90_TMA_LOAD_MULTICASTES1A_vS1B_EENS_8epilogue10collective6detail29Sm90TmaWarpSpecializedAdapterINS1F_15DefaultEpilogueISJ_SK_SK_NS1E_6thread17LinearCombinationISJ_Li1EffLNS1J_9ScaleType4KindE0ELNS_15FloatRoundStyleE2ESJ_EENS1_15EpilogueDefaultEEEEEvvEEEEvNT_6ParamsE,"a",@progbits
	.sectionflags	@""
	.align	4
.nv.constant0._ZN7cutlass13device_kernelINS_4gemm6kernel13GemmUniversalIN4cute5tupleIJiiiiEEENS1_10collective13CollectiveMmaINS1_37MainloopSm90TmaGmmaWarpSpecializedFP8ILi5ENS5_IJNS4_1CILi2EEENSA_ILi1EEESC_EEENS1_35KernelTmaWarpSpecializedCooperativeEEENS5_IJNSA_ILi256EEESG_NSA_ILi64EEEEEENS_12float_e5m2_tENS5_IJlSC_lEEESJ_SK_NS4_8TiledMMAINS4_8MMA_AtomIJNS4_4SM904GMMA31MMA_64x256x32_F32E5M2E5M2_SS_TNILNSO_7ScaleInE1ELSQ_1EEEEEENS4_6LayoutISD_NS5_IJSC_NSA_ILi0EEESU_EEEEENS5_IJNS4_10UnderscoreESX_SX_EEEEENS4_13SM90_TMA_LOADENS4_14ComposedLayoutINS4_7SwizzleILi2ELi4ELi3EEENS4_18smem_ptr_flag_bitsILi8EEENST_INS5_IJNSA_ILi8EEESH_EEENS5_IJSH_SC_EEEEEEEvNS4_8identityENS4_23SM90_TMA_LOAD_MULTICASTES1A_vS1B_EENS_8epilogue10collective6detail29Sm90TmaWarpSpecializedAdapterINS1F_15DefaultEpilogueISJ_SK_SK_NS1E_6thread17LinearCombinationISJ_Li1EffLNS1J_9ScaleType4KindE0ELNS_15FloatRoundStyleE2ESJ_EENS1_15EpilogueDefaultEEEEEvvEEEEvNT_6ParamsE:
	.zero		1664


//--------------------- SYMBOLS --------------------------

	.type		.nv.reservedSmem.offset0,@object
	.size		.nv.reservedSmem.offset0,0x4
